//
// Generated by NVIDIA NVVM Compiler
//
// Compiler Build ID: CL-36424714
// Cuda compilation tools, release 13.0, V13.0.88
// Based on NVVM 20.0.0
//

.version 9.0
.target sm_100
.address_size 64

	// .globl	bce_forward

.visible .entry bce_forward(
	.param .align 1 .b8 bce_forward_param_0[1],
	.param .u64 bce_forward_param_1,
	.param .u64 bce_forward_param_2,
	.param .u64 .ptr .align 1 bce_forward_param_3,
	.param .u64 .ptr .align 1 bce_forward_param_4,
	.param .u64 .ptr .align 1 bce_forward_param_5,
	.param .u64 .ptr .align 1 bce_forward_param_6,
	.param .u64 .ptr .align 1 bce_forward_param_7,
	.param .u64 .ptr .align 1 bce_forward_param_8,
	.param .u64 .ptr .align 1 bce_forward_param_9
)
{
	.reg .pred 	%p<14>;
	.reg .b32 	%r<62>;
	.reg .b32 	%f<41>;
	.reg .b64 	%rd<108>;

	ld.param.u64 	%rd51, [bce_forward_param_1];
	ld.param.u64 	%rd44, [bce_forward_param_2];
	ld.param.u64 	%rd52, [bce_forward_param_3];
	ld.param.u64 	%rd45, [bce_forward_param_4];
	ld.param.u64 	%rd46, [bce_forward_param_5];
	ld.param.u64 	%rd47, [bce_forward_param_6];
	ld.param.u64 	%rd48, [bce_forward_param_7];
	ld.param.u64 	%rd49, [bce_forward_param_8];
	ld.param.u64 	%rd50, [bce_forward_param_9];
	cvta.to.global.u64 	%rd1, %rd52;
	mov.u32 	%r20, %ctaid.x;
	mov.u32 	%r21, %ntid.x;
	mov.u32 	%r22, %tid.x;
	mad.lo.s32 	%r60, %r20, %r21, %r22;
	cvt.u64.u32 	%rd53, %r60;
	setp.le.u64 	%p1, %rd51, %rd53;
	@%p1 bra 	$L__BB0_20;
	setp.eq.s64 	%p2, %rd44, 0;
	cvta.to.global.u64 	%rd2, %rd46;
	mov.b32 	%r53, 0;
	mov.b64 	%rd96, 0;
	mov.u32 	%r54, %r60;
	mov.u32 	%r55, %r53;
	@%p2 bra 	$L__BB0_5;
$L__BB0_2:
	not.b64 	%rd55, %rd96;
	add.s64 	%rd56, %rd44, %rd55;
	cvt.u64.u32 	%rd7, %r54;
	and.b64  	%rd8, %rd56, 4294967295;
	shl.b64 	%rd57, %rd56, 3;
	and.b64  	%rd58, %rd57, 34359738360;
	add.s64 	%rd59, %rd1, %rd58;
	ld.global.u64 	%rd9, [%rd59];
	and.b64  	%rd60, %rd9, -4294967296;
	setp.ne.s64 	%p3, %rd60, 0;
	@%p3 bra 	$L__BB0_8;
	cvt.u32.u64 	%r24, %rd9;
	cvt.u32.u64 	%r25, %rd7;
	div.u32 	%r26, %r25, %r24;
	mul.lo.s32 	%r27, %r26, %r24;
	sub.s32 	%r28, %r25, %r27;
	cvt.u64.u32 	%rd98, %r26;
	cvt.u64.u32 	%rd99, %r28;
	bra.uni 	$L__BB0_9;
$L__BB0_4:
	cvt.u64.u32 	%rd96, %r55;
$L__BB0_5:
	setp.eq.s64 	%p5, %rd44, 0;
	cvta.to.global.u64 	%rd5, %rd48;
	mov.b32 	%r56, 0;
	mov.b64 	%rd101, 0;
	mov.u32 	%r57, %r60;
	mov.u32 	%r58, %r56;
	@%p5 bra 	$L__BB0_11;
$L__BB0_6:
	not.b64 	%rd66, %rd101;
	add.s64 	%rd67, %rd44, %rd66;
	cvt.u64.u32 	%rd21, %r57;
	and.b64  	%rd22, %rd67, 4294967295;
	shl.b64 	%rd68, %rd67, 3;
	and.b64  	%rd69, %rd68, 34359738360;
	add.s64 	%rd70, %rd1, %rd69;
	ld.global.u64 	%rd23, [%rd70];
	and.b64  	%rd71, %rd23, -4294967296;
	setp.ne.s64 	%p6, %rd71, 0;
	@%p6 bra 	$L__BB0_14;
	cvt.u32.u64 	%r32, %rd23;
	cvt.u32.u64 	%r33, %rd21;
	div.u32 	%r34, %r33, %r32;
	mul.lo.s32 	%r35, %r34, %r32;
	sub.s32 	%r36, %r33, %r35;
	cvt.u64.u32 	%rd102, %r34;
	cvt.u64.u32 	%rd103, %r36;
	bra.uni 	$L__BB0_15;
$L__BB0_8:
	div.u64 	%rd98, %rd7, %rd9;
	mul.lo.s64 	%rd61, %rd98, %rd9;
	sub.s64 	%rd99, %rd7, %rd61;
$L__BB0_9:
	shl.b64 	%rd62, %rd8, 3;
	add.s64 	%rd63, %rd2, %rd62;
	ld.global.u64 	%rd64, [%rd63];
	cvt.u32.u64 	%r29, %rd64;
	cvt.u32.u64 	%r30, %rd99;
	mad.lo.s32 	%r55, %r29, %r30, %r55;
	cvt.u32.u64 	%r54, %rd98;
	add.s32 	%r53, %r53, 1;
	cvt.u64.u32 	%rd96, %r53;
	setp.gt.u64 	%p4, %rd44, %rd96;
	@%p4 bra 	$L__BB0_2;
	bra.uni 	$L__BB0_4;
$L__BB0_10:
	cvt.u64.u32 	%rd101, %r58;
$L__BB0_11:
	setp.eq.s64 	%p8, %rd44, 0;
	cvta.to.global.u64 	%rd19, %rd50;
	mov.b32 	%r59, 0;
	mov.b64 	%rd107, 0;
	mov.u32 	%r61, %r59;
	@%p8 bra 	$L__BB0_19;
$L__BB0_12:
	not.b64 	%rd77, %rd107;
	add.s64 	%rd78, %rd44, %rd77;
	cvt.u64.u32 	%rd32, %r60;
	and.b64  	%rd33, %rd78, 4294967295;
	shl.b64 	%rd79, %rd78, 3;
	and.b64  	%rd80, %rd79, 34359738360;
	add.s64 	%rd81, %rd1, %rd80;
	ld.global.u64 	%rd34, [%rd81];
	and.b64  	%rd82, %rd34, -4294967296;
	setp.ne.s64 	%p9, %rd82, 0;
	@%p9 bra 	$L__BB0_16;
	cvt.u32.u64 	%r40, %rd34;
	cvt.u32.u64 	%r41, %rd32;
	div.u32 	%r42, %r41, %r40;
	mul.lo.s32 	%r43, %r42, %r40;
	sub.s32 	%r44, %r41, %r43;
	cvt.u64.u32 	%rd105, %r42;
	cvt.u64.u32 	%rd106, %r44;
	bra.uni 	$L__BB0_17;
$L__BB0_14:
	div.u64 	%rd102, %rd21, %rd23;
	mul.lo.s64 	%rd72, %rd102, %rd23;
	sub.s64 	%rd103, %rd21, %rd72;
$L__BB0_15:
	shl.b64 	%rd73, %rd22, 3;
	add.s64 	%rd74, %rd5, %rd73;
	ld.global.u64 	%rd75, [%rd74];
	cvt.u32.u64 	%r37, %rd75;
	cvt.u32.u64 	%r38, %rd103;
	mad.lo.s32 	%r58, %r37, %r38, %r58;
	cvt.u32.u64 	%r57, %rd102;
	add.s32 	%r56, %r56, 1;
	cvt.u64.u32 	%rd101, %r56;
	setp.gt.u64 	%p7, %rd44, %rd101;
	@%p7 bra 	$L__BB0_6;
	bra.uni 	$L__BB0_10;
$L__BB0_16:
	div.u64 	%rd105, %rd32, %rd34;
	mul.lo.s64 	%rd83, %rd105, %rd34;
	sub.s64 	%rd106, %rd32, %rd83;
$L__BB0_17:
	shl.b64 	%rd84, %rd33, 3;
	add.s64 	%rd85, %rd19, %rd84;
	ld.global.u64 	%rd86, [%rd85];
	cvt.u32.u64 	%r45, %rd86;
	cvt.u32.u64 	%r46, %rd106;
	mad.lo.s32 	%r61, %r45, %r46, %r61;
	cvt.u32.u64 	%r60, %rd105;
	add.s32 	%r59, %r59, 1;
	cvt.u64.u32 	%rd107, %r59;
	setp.gt.u64 	%p10, %rd44, %rd107;
	@%p10 bra 	$L__BB0_12;
	cvt.u64.u32 	%rd107, %r61;
$L__BB0_19:
	cvta.to.global.u64 	%rd87, %rd45;
	shl.b64 	%rd88, %rd96, 2;
	add.s64 	%rd89, %rd87, %rd88;
	ld.global.f32 	%f1, [%rd89];
	cvta.to.global.u64 	%rd90, %rd47;
	shl.b64 	%rd91, %rd101, 2;
	add.s64 	%rd92, %rd90, %rd91;
	ld.global.f32 	%f2, [%rd92];
	max.f32 	%f3, %f1, 0f00000000;
	mul.f32 	%f4, %f1, %f2;
	sub.f32 	%f5, %f3, %f4;
	abs.f32 	%f6, %f1;
	fma.rn.f32 	%f7, %f6, 0fBBBB989D, 0f3F000000;
	cvt.sat.f32.f32 	%f8, %f7;
	mov.f32 	%f9, 0f4B400001;
	mov.f32 	%f10, 0f437C0000;
	fma.rm.f32 	%f11, %f8, %f10, %f9;
	add.f32 	%f12, %f11, 0fCB40007F;
	neg.f32 	%f13, %f12;
	fma.rn.f32 	%f14, %f6, 0fBFB8AA3B, %f13;
	fma.rn.f32 	%f15, %f6, 0fB2A57060, %f14;
	mov.b32 	%r47, %f11;
	shl.b32 	%r48, %r47, 23;
	mov.b32 	%f16, %r48;
	ex2.approx.ftz.f32 	%f17, %f15;
	fma.rn.f32 	%f18, %f17, %f16, 0f3F800000;
	setp.lt.f32 	%p11, %f18, 0f00800000;
	mul.f32 	%f19, %f18, 0f4B000000;
	selp.f32 	%f20, %f19, %f18, %p11;
	selp.f32 	%f21, 0fC1B80000, 0f00000000, %p11;
	mov.b32 	%r49, %f20;
	add.s32 	%r50, %r49, -1059760811;
	and.b32  	%r51, %r50, -8388608;
	sub.s32 	%r52, %r49, %r51;
	mov.b32 	%f22, %r52;
	cvt.rn.f32.s32 	%f23, %r51;
	fma.rn.f32 	%f24, %f23, 0f34000000, %f21;
	add.f32 	%f25, %f22, 0fBF800000;
	fma.rn.f32 	%f26, %f25, 0fBE055027, 0f3E1039F6;
	fma.rn.f32 	%f27, %f26, %f25, 0fBDF8CDCC;
	fma.rn.f32 	%f28, %f27, %f25, 0f3E0F2955;
	fma.rn.f32 	%f29, %f28, %f25, 0fBE2AD8B9;
	fma.rn.f32 	%f30, %f29, %f25, 0f3E4CED0B;
	fma.rn.f32 	%f31, %f30, %f25, 0fBE7FFF22;
	fma.rn.f32 	%f32, %f31, %f25, 0f3EAAAA78;
	fma.rn.f32 	%f33, %f32, %f25, 0fBF000000;
	mul.f32 	%f34, %f25, %f33;
	fma.rn.f32 	%f35, %f34, %f25, %f25;
	fma.rn.f32 	%f36, %f24, 0f3F317218, %f35;
	setp.gt.u32 	%p12, %r49, 2139095039;
	fma.rn.f32 	%f37, %f20, 0f7F800000, 0f7F800000;
	selp.f32 	%f38, %f37, %f36, %p12;
	setp.eq.f32 	%p13, %f20, 0f00000000;
	selp.f32 	%f39, 0fFF800000, %f38, %p13;
	add.f32 	%f40, %f5, %f39;
	cvta.to.global.u64 	%rd93, %rd49;
	shl.b64 	%rd94, %rd107, 2;
	add.s64 	%rd95, %rd93, %rd94;
	st.global.f32 	[%rd95], %f40;
$L__BB0_20:
	ret;

}
	// .globl	bce_backward
.visible .entry bce_backward(
	.param .align 1 .b8 bce_backward_param_0[1],
	.param .u64 bce_backward_param_1,
	.param .u64 bce_backward_param_2,
	.param .u64 .ptr .align 1 bce_backward_param_3,
	.param .u64 .ptr .align 1 bce_backward_param_4,
	.param .u64 .ptr .align 1 bce_backward_param_5,
	.param .u64 .ptr .align 1 bce_backward_param_6,
	.param .u64 .ptr .align 1 bce_backward_param_7,
	.param .u64 .ptr .align 1 bce_backward_param_8,
	.param .u64 .ptr .align 1 bce_backward_param_9,
	.param .u64 .ptr .align 1 bce_backward_param_10,
	.param .u64 .ptr .align 1 bce_backward_param_11
)
{
	.reg .pred 	%p<11>;
	.reg .b32 	%r<56>;
	.reg .b32 	%f<22>;
	.reg .b64 	%rd<114>;
	.reg .b64 	%fd<8>;

	ld.param.u64 	%rd51, [bce_backward_param_1];
	ld.param.u64 	%rd42, [bce_backward_param_2];
	ld.param.u64 	%rd52, [bce_backward_param_3];
	ld.param.u64 	%rd43, [bce_backward_param_4];
	ld.param.u64 	%rd44, [bce_backward_param_5];
	ld.param.u64 	%rd45, [bce_backward_param_6];
	ld.param.u64 	%rd46, [bce_backward_param_7];
	ld.param.u64 	%rd47, [bce_backward_param_8];
	ld.param.u64 	%rd48, [bce_backward_param_9];
	ld.param.u64 	%rd49, [bce_backward_param_10];
	ld.param.u64 	%rd50, [bce_backward_param_11];
	cvta.to.global.u64 	%rd1, %rd52;
	mov.u32 	%r20, %ctaid.x;
	mov.u32 	%r21, %ntid.x;
	mov.u32 	%r22, %tid.x;
	mad.lo.s32 	%r54, %r20, %r21, %r22;
	cvt.u64.u32 	%rd53, %r54;
	setp.le.u64 	%p1, %rd51, %rd53;
	@%p1 bra 	$L__BB1_20;
	setp.eq.s64 	%p2, %rd42, 0;
	cvta.to.global.u64 	%rd2, %rd45;
	mov.b32 	%r47, 0;
	mov.b64 	%rd102, 0;
	mov.u32 	%r48, %r54;
	mov.u32 	%r49, %r47;
	@%p2 bra 	$L__BB1_5;
$L__BB1_2:
	not.b64 	%rd55, %rd102;
	add.s64 	%rd56, %rd42, %rd55;
	and.b64  	%rd7, %rd56, 4294967295;
	shl.b64 	%rd57, %rd56, 3;
	and.b64  	%rd58, %rd57, 34359738360;
	add.s64 	%rd59, %rd1, %rd58;
	ld.global.u64 	%rd8, [%rd59];
	and.b64  	%rd60, %rd8, -4294967296;
	setp.ne.s64 	%p3, %rd60, 0;
	@%p3 bra 	$L__BB1_8;
	cvt.u32.u64 	%r24, %rd8;
	div.u32 	%r25, %r48, %r24;
	mul.lo.s32 	%r26, %r25, %r24;
	sub.s32 	%r27, %r48, %r26;
	cvt.u64.u32 	%rd104, %r25;
	cvt.u64.u32 	%rd105, %r27;
	bra.uni 	$L__BB1_9;
$L__BB1_4:
	cvt.u64.u32 	%rd102, %r49;
$L__BB1_5:
	setp.eq.s64 	%p5, %rd42, 0;
	cvta.to.global.u64 	%rd5, %rd48;
	mov.b32 	%r50, 0;
	mov.b64 	%rd107, 0;
	mov.u32 	%r51, %r54;
	mov.u32 	%r52, %r50;
	@%p5 bra 	$L__BB1_11;
$L__BB1_6:
	not.b64 	%rd67, %rd107;
	add.s64 	%rd68, %rd42, %rd67;
	and.b64  	%rd20, %rd68, 4294967295;
	shl.b64 	%rd69, %rd68, 3;
	and.b64  	%rd70, %rd69, 34359738360;
	add.s64 	%rd71, %rd1, %rd70;
	ld.global.u64 	%rd21, [%rd71];
	and.b64  	%rd72, %rd21, -4294967296;
	setp.ne.s64 	%p6, %rd72, 0;
	@%p6 bra 	$L__BB1_14;
	cvt.u32.u64 	%r31, %rd21;
	div.u32 	%r32, %r51, %r31;
	mul.lo.s32 	%r33, %r32, %r31;
	sub.s32 	%r34, %r51, %r33;
	cvt.u64.u32 	%rd108, %r32;
	cvt.u64.u32 	%rd109, %r34;
	bra.uni 	$L__BB1_15;
$L__BB1_8:
	cvt.u64.u32 	%rd61, %r48;
	div.u64 	%rd104, %rd61, %rd8;
	mul.lo.s64 	%rd62, %rd104, %rd8;
	sub.s64 	%rd105, %rd61, %rd62;
$L__BB1_9:
	shl.b64 	%rd63, %rd7, 3;
	add.s64 	%rd64, %rd2, %rd63;
	ld.global.u64 	%rd65, [%rd64];
	cvt.u32.u64 	%r28, %rd65;
	cvt.u32.u64 	%r29, %rd105;
	mad.lo.s32 	%r49, %r28, %r29, %r49;
	cvt.u32.u64 	%r48, %rd104;
	add.s32 	%r47, %r47, 1;
	cvt.u64.u32 	%rd102, %r47;
	setp.gt.u64 	%p4, %rd42, %rd102;
	@%p4 bra 	$L__BB1_2;
	bra.uni 	$L__BB1_4;
$L__BB1_10:
	cvt.u64.u32 	%rd107, %r52;
$L__BB1_11:
	setp.eq.s64 	%p8, %rd42, 0;
	cvta.to.global.u64 	%rd18, %rd50;
	mov.b32 	%r53, 0;
	mov.b64 	%rd113, 0;
	mov.u32 	%r55, %r53;
	@%p8 bra 	$L__BB1_19;
$L__BB1_12:
	not.b64 	%rd79, %rd113;
	add.s64 	%rd80, %rd42, %rd79;
	cvt.u64.u32 	%rd30, %r54;
	and.b64  	%rd31, %rd80, 4294967295;
	shl.b64 	%rd81, %rd80, 3;
	and.b64  	%rd82, %rd81, 34359738360;
	add.s64 	%rd83, %rd1, %rd82;
	ld.global.u64 	%rd32, [%rd83];
	and.b64  	%rd84, %rd32, -4294967296;
	setp.ne.s64 	%p9, %rd84, 0;
	@%p9 bra 	$L__BB1_16;
	cvt.u32.u64 	%r38, %rd32;
	cvt.u32.u64 	%r39, %rd30;
	div.u32 	%r40, %r39, %r38;
	mul.lo.s32 	%r41, %r40, %r38;
	sub.s32 	%r42, %r39, %r41;
	cvt.u64.u32 	%rd111, %r40;
	cvt.u64.u32 	%rd112, %r42;
	bra.uni 	$L__BB1_17;
$L__BB1_14:
	cvt.u64.u32 	%rd73, %r51;
	div.u64 	%rd108, %rd73, %rd21;
	mul.lo.s64 	%rd74, %rd108, %rd21;
	sub.s64 	%rd109, %rd73, %rd74;
$L__BB1_15:
	shl.b64 	%rd75, %rd20, 3;
	add.s64 	%rd76, %rd5, %rd75;
	ld.global.u64 	%rd77, [%rd76];
	cvt.u32.u64 	%r35, %rd77;
	cvt.u32.u64 	%r36, %rd109;
	mad.lo.s32 	%r52, %r35, %r36, %r52;
	cvt.u32.u64 	%r51, %rd108;
	add.s32 	%r50, %r50, 1;
	cvt.u64.u32 	%rd107, %r50;
	setp.gt.u64 	%p7, %rd42, %rd107;
	@%p7 bra 	$L__BB1_6;
	bra.uni 	$L__BB1_10;
$L__BB1_16:
	div.u64 	%rd111, %rd30, %rd32;
	mul.lo.s64 	%rd85, %rd111, %rd32;
	sub.s64 	%rd112, %rd30, %rd85;
$L__BB1_17:
	shl.b64 	%rd86, %rd31, 3;
	add.s64 	%rd87, %rd18, %rd86;
	ld.global.u64 	%rd88, [%rd87];
	cvt.u32.u64 	%r43, %rd88;
	cvt.u32.u64 	%r44, %rd112;
	mad.lo.s32 	%r55, %r43, %r44, %r55;
	cvt.u32.u64 	%r54, %rd111;
	add.s32 	%r53, %r53, 1;
	cvt.u64.u32 	%rd113, %r53;
	setp.gt.u64 	%p10, %rd42, %rd113;
	@%p10 bra 	$L__BB1_12;
	cvt.u64.u32 	%rd113, %r55;
$L__BB1_19:
	cvta.to.global.u64 	%rd89, %rd43;
	shl.b64 	%rd90, %rd102, 2;
	add.s64 	%rd91, %rd89, %rd90;
	ld.global.f32 	%f1, [%rd91];
	cvta.to.global.u64 	%rd92, %rd46;
	shl.b64 	%rd93, %rd107, 2;
	add.s64 	%rd94, %rd92, %rd93;
	ld.global.f32 	%f2, [%rd94];
	cvta.to.global.u64 	%rd95, %rd49;
	shl.b64 	%rd96, %rd113, 2;
	add.s64 	%rd97, %rd95, %rd96;
	ld.global.f32 	%f3, [%rd97];
	cvt.f64.f32 	%fd1, %f2;
	mov.f64 	%fd2, 0d3FF0000000000000;
	sub.f64 	%fd3, %fd2, %fd1;
	fma.rn.f32 	%f4, %f1, 0f3BBB989D, 0f3F000000;
	cvt.sat.f32.f32 	%f5, %f4;
	mov.f32 	%f6, 0f4B400001;
	mov.f32 	%f7, 0f437C0000;
	fma.rm.f32 	%f8, %f5, %f7, %f6;
	add.f32 	%f9, %f8, 0fCB40007F;
	neg.f32 	%f10, %f9;
	fma.rn.f32 	%f11, %f1, 0f3FB8AA3B, %f10;
	fma.rn.f32 	%f12, %f1, 0f32A57060, %f11;
	mov.b32 	%r45, %f8;
	shl.b32 	%r46, %r45, 23;
	mov.b32 	%f13, %r46;
	ex2.approx.ftz.f32 	%f14, %f12;
	mul.f32 	%f15, %f14, %f13;
	cvt.f64.f32 	%fd4, %f15;
	add.f64 	%fd5, %fd4, 0d3FF0000000000000;
	rcp.rn.f64 	%fd6, %fd5;
	sub.f64 	%fd7, %fd3, %fd6;
	cvt.rn.f32.f64 	%f16, %fd7;
	cvta.to.global.u64 	%rd98, %rd44;
	add.s64 	%rd99, %rd98, %rd90;
	ld.global.f32 	%f17, [%rd99];
	fma.rn.f32 	%f18, %f3, %f16, %f17;
	st.global.f32 	[%rd99], %f18;
	cvta.to.global.u64 	%rd100, %rd47;
	add.s64 	%rd101, %rd100, %rd93;
	ld.global.f32 	%f19, [%rd101];
	mul.f32 	%f20, %f1, %f3;
	sub.f32 	%f21, %f19, %f20;
	st.global.f32 	[%rd101], %f21;
$L__BB1_20:
	ret;

}


// ===== COMPILED SASS (sm_100) =====

	.target	sm_100

	.elftype	@"ET_EXEC"


//--------------------- .note.nv.tkinfo           --------------------------
	.section	.note.nv.tkinfo,"",@"SHT_NOTE"
	.sectionflags	@"SHF_NOTE_NV_TKINFO"
	.tkinfo
        /*0018*/ 	.word	0x00000002
        /*0030*/ 	.string	""
        /*0030*/ 	.string	"ptxas"
        /*0030*/ 	.string	"Cuda compilation tools, release 13.0, V13.0.88"
        /*0030*/ 	.string	"Build cuda_13.0.r13.0/compiler.36424714_0"
        /*0030*/ 	.string	"-arch sm_100 -m 64 "



//--------------------- .note.nv.cuinfo           --------------------------
	.section	.note.nv.cuinfo,"",@"SHT_NOTE"
	.sectionflags	@"SHF_NOTE_NV_CUINFO"
        /*0018*/ 	.short	0x0002
        /*001a*/ 	.short	0x0064
        /*001c*/ 	.short	0x0082
	.zero		2


//--------------------- .nv.info                  --------------------------
	.section	.nv.info,"",@"SHT_CUDA_INFO"
	.align	4


	//----- nvinfo : EIATTR_REGCOUNT
	.align		4
        /*0000*/ 	.byte	0x04, 0x2f
        /*0002*/ 	.short	(.L_1 - .L_0)
	.align		4
.L_0:
        /*0004*/ 	.word	index@(bce_forward)
        /*0008*/ 	.word	0x0000001c


	//----- nvinfo : EIATTR_FRAME_SIZE
	.align		4
.L_1:
        /*000c*/ 	.byte	0x04, 0x11
        /*000e*/ 	.short	(.L_3 - .L_2)
	.align		4
.L_2:
        /*0010*/ 	.word	index@($__internal_2_$__cuda_sm20_div_u64)
        /*0014*/ 	.word	0x00000000


	//----- nvinfo : EIATTR_FRAME_SIZE
	.align		4
.L_3:
        /*0018*/ 	.byte	0x04, 0x11
        /*001a*/ 	.short	(.L_5 - .L_4)
	.align		4
.L_4:
        /*001c*/ 	.word	index@(bce_forward)
        /*0020*/ 	.word	0x00000000


	//----- nvinfo : EIATTR_REGCOUNT
	.align		4
.L_5:
        /*0024*/ 	.byte	0x04, 0x2f
        /*0026*/ 	.short	(.L_7 - .L_6)
	.align		4
.L_6:
        /*0028*/ 	.word	index@(bce_backward)
        /*002c*/ 	.word	0x0000001c


	//----- nvinfo : EIATTR_FRAME_SIZE
	.align		4
.L_7:
        /*0030*/ 	.byte	0x04, 0x11
        /*0032*/ 	.short	(.L_9 - .L_8)
	.align		4
.L_8:
        /*0034*/ 	.word	index@($__internal_1_$__cuda_sm20_div_u64)
        /*0038*/ 	.word	0x00000000


	//----- nvinfo : EIATTR_FRAME_SIZE
	.align		4
.L_9:
        /*003c*/ 	.byte	0x04, 0x11
        /*003e*/ 	.short	(.L_11 - .L_10)
	.align		4
.L_10:
        /*0040*/ 	.word	index@($__internal_0_$__cuda_sm20_dblrcp_rn_slowpath_v3)
        /*0044*/ 	.word	0x00000000


	//----- nvinfo : EIATTR_FRAME_SIZE
	.align		4
.L_11:
        /*0048*/ 	.byte	0x04, 0x11
        /*004a*/ 	.short	(.L_13 - .L_12)
	.align		4
.L_12:
        /*004c*/ 	.word	index@(bce_backward)
        /*0050*/ 	.word	0x00000000


	//----- nvinfo : EIATTR_MIN_STACK_SIZE
	.align		4
.L_13:
        /*0054*/ 	.byte	0x04, 0x12
        /*0056*/ 	.short	(.L_15 - .L_14)
	.align		4
.L_14:
        /*0058*/ 	.word	index@(bce_backward)
        /*005c*/ 	.word	0x00000000


	//----- nvinfo : EIATTR_MIN_STACK_SIZE
	.align		4
.L_15:
        /*0060*/ 	.byte	0x04, 0x12
        /*0062*/ 	.short	(.L_17 - .L_16)
	.align		4
.L_16:
        /*0064*/ 	.word	index@(bce_forward)
        /*0068*/ 	.word	0x00000000
.L_17:


//--------------------- .nv.compat                --------------------------
	.section	.nv.compat,"",@"SHT_CUDA_COMPAT_INFO"
	.align	4
        /*0000*/ 	.byte	0x02, 0x09, 0x00, 0x00, 0x02, 0x02, 0x01, 0x00, 0x02, 0x05, 0x05, 0x00, 0x03, 0x07, 0x01, 0x01
        /*0010*/ 	.byte	0x02, 0x03, 0x00, 0x00, 0x02, 0x06, 0x01, 0x00, 0x04, 0x0b, 0x08, 0x00, 0x01, 0x00, 0x00, 0x00
        /*0020*/ 	.byte	0x00, 0x00, 0x00, 0x00


//--------------------- .nv.info.bce_backward     --------------------------
	.section	.nv.info.bce_backward,"",@"SHT_CUDA_INFO"
	.sectionflags	@""
	.align	4


	//----- nvinfo : EIATTR_CUDA_API_VERSION
	.align		4
        /*0000*/ 	.byte	0x04, 0x37
        /*0002*/ 	.short	(.L_19 - .L_18)
.L_18:
        /*0004*/ 	.word	0x00000082


	//----- nvinfo : EIATTR_KPARAM_INFO
	.align		4
.L_19:
        /*0008*/ 	.byte	0x04, 0x17
        /*000a*/ 	.short	(.L_21 - .L_20)
.L_20:
        /*000c*/ 	.word	0x00000000
        /*0010*/ 	.short	0x000b
        /*0012*/ 	.short	0x0058
        /*0014*/ 	.byte	0x00, 0xf5, 0x21, 0x00


	//----- nvinfo : EIATTR_KPARAM_INFO
	.align		4
.L_21:
        /*0018*/ 	.byte	0x04, 0x17
        /*001a*/ 	.short	(.L_23 - .L_22)
.L_22:
        /*001c*/ 	.word	0x00000000
        /*0020*/ 	.short	0x000a
        /*0022*/ 	.short	0x0050
        /*0024*/ 	.byte	0x00, 0xf5, 0x21, 0x00


	//----- nvinfo : EIATTR_KPARAM_INFO
	.align		4
.L_23:
        /*0028*/ 	.byte	0x04, 0x17
        /*002a*/ 	.short	(.L_25 - .L_24)
.L_24:
        /*002c*/ 	.word	0x00000000
        /*0030*/ 	.short	0x0009
        /*0032*/ 	.short	0x0048
        /*0034*/ 	.byte	0x00, 0xf5, 0x21, 0x00


	//----- nvinfo : EIATTR_KPARAM_INFO
	.align		4
.L_25:
        /*0038*/ 	.byte	0x04, 0x17
        /*003a*/ 	.short	(.L_27 - .L_26)
.L_26:
        /*003c*/ 	.word	0x00000000
        /*0040*/ 	.short	0x0008
        /*0042*/ 	.short	0x0040
        /*0044*/ 	.byte	0x00, 0xf5, 0x21, 0x00


	//----- nvinfo : EIATTR_KPARAM_INFO
	.align		4
.L_27:
        /*0048*/ 	.byte	0x04, 0x17
        /*004a*/ 	.short	(.L_29 - .L_28)
.L_28:
        /*004c*/ 	.word	0x00000000
        /*0050*/ 	.short	0x0007
        /*0052*/ 	.short	0x0038
        /*0054*/ 	.byte	0x00, 0xf5, 0x21, 0x00


	//----- nvinfo : EIATTR_KPARAM_INFO
	.align		4
.L_29:
        /*0058*/ 	.byte	0x04, 0x17
        /*005a*/ 	.short	(.L_31 - .L_30)
.L_30:
        /*005c*/ 	.word	0x00000000
        /*0060*/ 	.short	0x0006
        /*0062*/ 	.short	0x0030
        /*0064*/ 	.byte	0x00, 0xf5, 0x21, 0x00


	//----- nvinfo : EIATTR_KPARAM_INFO
	.align		4
.L_31:
        /*0068*/ 	.byte	0x04, 0x17
        /*006a*/ 	.short	(.L_33 - .L_32)
.L_32:
        /*006c*/ 	.word	0x00000000
        /*0070*/ 	.short	0x0005
        /*0072*/ 	.short	0x0028
        /*0074*/ 	.byte	0x00, 0xf5, 0x21, 0x00


	//----- nvinfo : EIATTR_KPARAM_INFO
	.align		4
.L_33:
        /*0078*/ 	.byte	0x04, 0x17
        /*007a*/ 	.short	(.L_35 - .L_34)
.L_34:
        /*007c*/ 	.word	0x00000000
        /*0080*/ 	.short	0x0004
        /*0082*/ 	.short	0x0020
        /*0084*/ 	.byte	0x00, 0xf5, 0x21, 0x00


	//----- nvinfo : EIATTR_KPARAM_INFO
	.align		4
.L_35:
        /*0088*/ 	.byte	0x04, 0x17
        /*008a*/ 	.short	(.L_37 - .L_36)
.L_36:
        /*008c*/ 	.word	0x00000000
        /*0090*/ 	.short	0x0003
        /*0092*/ 	.short	0x0018
        /*0094*/ 	.byte	0x00, 0xf5, 0x21, 0x00


	//----- nvinfo : EIATTR_KPARAM_INFO
	.align		4
.L_37:
        /*0098*/ 	.byte	0x04, 0x17
        /*009a*/ 	.short	(.L_39 - .L_38)
.L_38:
        /*009c*/ 	.word	0x00000000
        /*00a0*/ 	.short	0x0002
        /*00a2*/ 	.short	0x0010
        /*00a4*/ 	.byte	0x00, 0xf0, 0x21, 0x00


	//----- nvinfo : EIATTR_KPARAM_INFO
	.align		4
.L_39:
        /*00a8*/ 	.byte	0x04, 0x17
        /*00aa*/ 	.short	(.L_41 - .L_40)
.L_40:
        /*00ac*/ 	.word	0x00000000
        /*00b0*/ 	.short	0x0001
        /*00b2*/ 	.short	0x0008
        /*00b4*/ 	.byte	0x00, 0xf0, 0x21, 0x00


	//----- nvinfo : EIATTR_KPARAM_INFO
	.align		4
.L_41:
        /*00b8*/ 	.byte	0x04, 0x17
        /*00ba*/ 	.short	(.L_43 - .L_42)
.L_42:
        /*00bc*/ 	.word	0x00000000
        /*00c0*/ 	.short	0x0000
        /*00c2*/ 	.short	0x0000
        /*00c4*/ 	.byte	0x00, 0xf0, 0x05, 0x00


	//----- nvinfo : EIATTR_SPARSE_MMA_MASK
	.align		4
.L_43:
        /*00c8*/ 	.byte	0x03, 0x50
        /*00ca*/ 	.short	0x0000


	//----- nvinfo : EIATTR_MAXREG_COUNT
	.align		4
        /*00cc*/ 	.byte	0x03, 0x1b
        /*00ce*/ 	.short	0x00ff


	//----- nvinfo : EIATTR_MERCURY_ISA_VERSION
	.align		4
        /*00d0*/ 	.byte	0x03, 0x5f
        /*00d2*/ 	.short	0x0101


	//----- nvinfo : EIATTR_VRC_CTA_INIT_COUNT
	.align		4
        /*00d4*/ 	.byte	0x02, 0x4a
	.zero		1
	.zero		1


	//----- nvinfo : EIATTR_EXIT_INSTR_OFFSETS
	.align		4
        /*00d8*/ 	.byte	0x04, 0x1c
        /*00da*/ 	.short	(.L_45 - .L_44)


	//   ....[0]....
.L_44:
        /*00dc*/ 	.word	0x00000080


	//   ....[1]....
        /*00e0*/ 	.word	0x000010f0


	//----- nvinfo : EIATTR_CRS_STACK_SIZE
	.align		4
.L_45:
        /*00e4*/ 	.byte	0x04, 0x1e
        /*00e6*/ 	.short	(.L_47 - .L_46)
.L_46:
        /*00e8*/ 	.word	0x00000000


	//----- nvinfo : EIATTR_CBANK_PARAM_SIZE
	.align		4
.L_47:
        /*00ec*/ 	.byte	0x03, 0x19
        /*00ee*/ 	.short	0x0060


	//----- nvinfo : EIATTR_PARAM_CBANK
	.align		4
        /*00f0*/ 	.byte	0x04, 0x0a
        /*00f2*/ 	.short	(.L_49 - .L_48)
	.align		4
.L_48:
        /*00f4*/ 	.word	index@(.nv.constant0.bce_backward)
        /*00f8*/ 	.short	0x0380
        /*00fa*/ 	.short	0x0060


	//----- nvinfo : EIATTR_SW_WAR
	.align		4
.L_49:
        /*00fc*/ 	.byte	0x04, 0x36
        /*00fe*/ 	.short	(.L_51 - .L_50)
.L_50:
        /*0100*/ 	.word	0x00000008
.L_51:


//--------------------- .nv.info.bce_forward      --------------------------
	.section	.nv.info.bce_forward,"",@"SHT_CUDA_INFO"
	.sectionflags	@""
	.align	4


	//----- nvinfo : EIATTR_CUDA_API_VERSION
	.align		4
        /*0000*/ 	.byte	0x04, 0x37
        /*0002*/ 	.short	(.L_53 - .L_52)
.L_52:
        /*0004*/ 	.word	0x00000082


	//----- nvinfo : EIATTR_KPARAM_INFO
	.align		4
.L_53:
        /*0008*/ 	.byte	0x04, 0x17
        /*000a*/ 	.short	(.L_55 - .L_54)
.L_54:
        /*000c*/ 	.word	0x00000000
        /*0010*/ 	.short	0x0009
        /*0012*/ 	.short	0x0048
        /*0014*/ 	.byte	0x00, 0xf5, 0x21, 0x00


	//----- nvinfo : EIATTR_KPARAM_INFO
	.align		4
.L_55:
        /*0018*/ 	.byte	0x04, 0x17
        /*001a*/ 	.short	(.L_57 - .L_56)
.L_56:
        /*001c*/ 	.word	0x00000000
        /*0020*/ 	.short	0x0008
        /*0022*/ 	.short	0x0040
        /*0024*/ 	.byte	0x00, 0xf5, 0x21, 0x00


	//----- nvinfo : EIATTR_KPARAM_INFO
	.align		4
.L_57:
        /*0028*/ 	.byte	0x04, 0x17
        /*002a*/ 	.short	(.L_59 - .L_58)
.L_58:
        /*002c*/ 	.word	0x00000000
        /*0030*/ 	.short	0x0007
        /*0032*/ 	.short	0x0038
        /*0034*/ 	.byte	0x00, 0xf5, 0x21, 0x00


	//----- nvinfo : EIATTR_KPARAM_INFO
	.align		4
.L_59:
        /*0038*/ 	.byte	0x04, 0x17
        /*003a*/ 	.short	(.L_61 - .L_60)
.L_60:
        /*003c*/ 	.word	0x00000000
        /*0040*/ 	.short	0x0006
        /*0042*/ 	.short	0x0030
        /*0044*/ 	.byte	0x00, 0xf5, 0x21, 0x00


	//----- nvinfo : EIATTR_KPARAM_INFO
	.align		4
.L_61:
        /*0048*/ 	.byte	0x04, 0x17
        /*004a*/ 	.short	(.L_63 - .L_62)
.L_62:
        /*004c*/ 	.word	0x00000000
        /*0050*/ 	.short	0x0005
        /*0052*/ 	.short	0x0028
        /*0054*/ 	.byte	0x00, 0xf5, 0x21, 0x00


	//----- nvinfo : EIATTR_KPARAM_INFO
	.align		4
.L_63:
        /*0058*/ 	.byte	0x04, 0x17
        /*005a*/ 	.short	(.L_65 - .L_64)
.L_64:
        /*005c*/ 	.word	0x00000000
        /*0060*/ 	.short	0x0004
        /*0062*/ 	.short	0x0020
        /*0064*/ 	.byte	0x00, 0xf5, 0x21, 0x00


	//----- nvinfo : EIATTR_KPARAM_INFO
	.align		4
.L_65:
        /*0068*/ 	.byte	0x04, 0x17
        /*006a*/ 	.short	(.L_67 - .L_66)
.L_66:
        /*006c*/ 	.word	0x00000000
        /*0070*/ 	.short	0x0003
        /*0072*/ 	.short	0x0018
        /*0074*/ 	.byte	0x00, 0xf5, 0x21, 0x00


	//----- nvinfo : EIATTR_KPARAM_INFO
	.align		4
.L_67:
        /*0078*/ 	.byte	0x04, 0x17
        /*007a*/ 	.short	(.L_69 - .L_68)
.L_68:
        /*007c*/ 	.word	0x00000000
        /*0080*/ 	.short	0x0002
        /*0082*/ 	.short	0x0010
        /*0084*/ 	.byte	0x00, 0xf0, 0x21, 0x00


	//----- nvinfo : EIATTR_KPARAM_INFO
	.align		4
.L_69:
        /*0088*/ 	.byte	0x04, 0x17
        /*008a*/ 	.short	(.L_71 - .L_70)
.L_70:
        /*008c*/ 	.word	0x00000000
        /*0090*/ 	.short	0x0001
        /*0092*/ 	.short	0x0008
        /*0094*/ 	.byte	0x00, 0xf0, 0x21, 0x00


	//----- nvinfo : EIATTR_KPARAM_INFO
	.align		4
.L_71:
        /*0098*/ 	.byte	0x04, 0x17
        /*009a*/ 	.short	(.L_73 - .L_72)
.L_72:
        /*009c*/ 	.word	0x00000000
        /*00a0*/ 	.short	0x0000
        /*00a2*/ 	.short	0x0000
        /*00a4*/ 	.byte	0x00, 0xf0, 0x05, 0x00


	//----- nvinfo : EIATTR_SPARSE_MMA_MASK
	.align		4
.L_73:
        /*00a8*/ 	.byte	0x03, 0x50
        /*00aa*/ 	.short	0x0000


	//----- nvinfo : EIATTR_MAXREG_COUNT
	.align		4
        /*00ac*/ 	.byte	0x03, 0x1b
        /*00ae*/ 	.short	0x00ff


	//----- nvinfo : EIATTR_MERCURY_ISA_VERSION
	.align		4
        /*00b0*/ 	.byte	0x03, 0x5f
        /*00b2*/ 	.short	0x0101


	//----- nvinfo : EIATTR_VRC_CTA_INIT_COUNT
	.align		4
        /*00b4*/ 	.byte	0x02, 0x4a
	.zero		1
	.zero		1


	//----- nvinfo : EIATTR_EXIT_INSTR_OFFSETS
	.align		4
        /*00b8*/ 	.byte	0x04, 0x1c
        /*00ba*/ 	.short	(.L_75 - .L_74)


	//   ....[0]....
.L_74:
        /*00bc*/ 	.word	0x00000080


	//   ....[1]....
        /*00c0*/ 	.word	0x00001070


	//----- nvinfo : EIATTR_CRS_STACK_SIZE
	.align		4
.L_75:
        /*00c4*/ 	.byte	0x04, 0x1e
        /*00c6*/ 	.short	(.L_77 - .L_76)
.L_76:
        /*00c8*/ 	.word	0x00000000


	//----- nvinfo : EIATTR_CBANK_PARAM_SIZE
	.align		4
.L_77:
        /*00cc*/ 	.byte	0x03, 0x19
        /*00ce*/ 	.short	0x0050


	//----- nvinfo : EIATTR_PARAM_CBANK
	.align		4
        /*00d0*/ 	.byte	0x04, 0x0a
        /*00d2*/ 	.short	(.L_79 - .L_78)
	.align		4
.L_78:
        /*00d4*/ 	.word	index@(.nv.constant0.bce_forward)
        /*00d8*/ 	.short	0x0380
        /*00da*/ 	.short	0x0050


	//----- nvinfo : EIATTR_SW_WAR
	.align		4
.L_79:
        /*00dc*/ 	.byte	0x04, 0x36
        /*00de*/ 	.short	(.L_81 - .L_80)
.L_80:
        /*00e0*/ 	.word	0x00000008
.L_81:


//--------------------- .nv.callgraph             --------------------------
	.section	.nv.callgraph,"",@"SHT_CUDA_CALLGRAPH"
	.align	4
	.sectionentsize	8
	.align		4
        /*0000*/ 	.word	0x00000000
	.align		4
        /*0004*/ 	.word	0xffffffff
	.align		4
        /*0008*/ 	.word	0x00000000
	.align		4
        /*000c*/ 	.word	0xfffffffe
	.align		4
        /*0010*/ 	.word	0x00000000
	.align		4
        /*0014*/ 	.word	0xfffffffd
	.align		4
        /*0018*/ 	.word	0x00000000
	.align		4
        /*001c*/ 	.word	0xfffffffc


//--------------------- .text.bce_backward        --------------------------
	.section	.text.bce_backward,"ax",@progbits
	.align	128
        .global         bce_backward
        .type           bce_backward,@function
        .size           bce_backward,(.L_x_33 - bce_backward)
        .other          bce_backward,@"STO_CUDA_ENTRY STV_DEFAULT"
bce_backward:
.text.bce_backward:
[----:B------:R-:W-:Y:S01]  /*0000*/  LDC R1, c[0x0][0x37c] ;  /* 0x0000df00ff017b82 */ /* 0x000fe20000000800 */
[----:B------:R-:W0:Y:S07]  /*0010*/  S2R R3, SR_TID.X ;  /* 0x0000000000037919 */ /* 0x000e2e0000002100 */
[----:B------:R-:W0:Y:S01]  /*0020*/  S2UR UR4, SR_CTAID.X ;  /* 0x00000000000479c3 */ /* 0x000e220000002500 */
[----:B------:R-:W1:Y:S07]  /*0030*/  LDCU.64 UR6, c[0x0][0x388] ;  /* 0x00007100ff0677ac */ /* 0x000e6e0008000a00 */
[----:B------:R-:W0:Y:S02]  /*0040*/  LDC R0, c[0x0][0x360] ;  /* 0x0000d800ff007b82 */ /* 0x000e240000000800 */
[----:B0-----:R-:W-:-:S05]  /*0050*/  IMAD R0, R0, UR4, R3 ;  /* 0x0000000400007c24 */ /* 0x001fca000f8e0203 */
[----:B-1----:R-:W-:-:S04]  /*0060*/  ISETP.GE.U32.AND P0, PT, R0, UR6, PT ;  /* 0x0000000600007c0c */ /* 0x002fc8000bf06070 */
[----:B------:R-:W-:-:S13]  /*0070*/  ISETP.GE.U32.AND.EX P0, PT, RZ, UR7, PT, P0 ;  /* 0x00000007ff007c0c */ /* 0x000fda000bf06100 */
[----:B------:R-:W-:Y:S05]  /*0080*/  @P0 EXIT ;  /* 0x000000000000094d */ /* 0x000fea0003800000 */
[----:B------:R-:W0:Y:S01]  /*0090*/  LDCU.64 UR8, c[0x0][0x390] ;  /* 0x00007200ff0877ac */ /* 0x000e220008000a00 */
[----:B------:R-:W-:Y:S01]  /*00a0*/  CS2R R12, SRZ ;  /* 0x00000000000c7805 */ /* 0x000fe2000001ff00 */
[----:B------:R-:W1:Y:S01]  /*00b0*/  LDCU.64 UR10, c[0x0][0x358] ;  /* 0x00006b00ff0a77ac */ /* 0x000e620008000a00 */
[----:B------:R-:W-:Y:S01]  /*00c0*/  UMOV UR5, URZ ;  /* 0x000000ff00057c82 */ /* 0x000fe20008000000 */
[----:B0-----:R-:W-:-:S04]  /*00d0*/  UISETP.NE.U32.AND UP0, UPT, UR8, URZ, UPT ;  /* 0x000000ff0800728c */ /* 0x001fc8000bf05070 */
[----:B------:R-:W-:-:S09]  /*00e0*/  UISETP.NE.AND.EX UP0, UPT, UR9, URZ, UPT, UP0 ;  /* 0x000000ff0900728c */ /* 0x000fd2000bf05300 */
[----:B-1----:R-:W-:Y:S05]  /*00f0*/  BRA.U !UP0, `(.L_x_0) ;  /* 0x0000000108fc7547 */ /* 0x002fea000b800000 */
[----:B------:R-:W0:Y:S01]  /*0100*/  LDC.64 R14, c[0x0][0x3b0] ;  /* 0x0000ec00ff0e7b82 */ /* 0x000e220000000a00 */
[----:B------:R-:W-:Y:S01]  /*0110*/  IMAD.MOV.U32 R16, RZ, RZ, R0 ;  /* 0x000000ffff107224 */ /* 0x000fe200078e0000 */
[----:B------:R-:W1:Y:S01]  /*0120*/  LDCU.64 UR8, c[0x0][0x390] ;  /* 0x00007200ff0877ac */ /* 0x000e620008000a00 */
[----:B------:R-:W-:Y:S01]  /*0130*/  IMAD.MOV.U32 R11, RZ, RZ, RZ ;  /* 0x000000ffff0b7224 */ /* 0x000fe200078e00ff */
[----:B------:R-:W2:Y:S01]  /*0140*/  LDCU.128 UR12, c[0x0][0x390] ;  /* 0x00007200ff0c77ac */ /* 0x000ea20008000c00 */
[----:B------:R-:W-:-:S05]  /*0150*/  UMOV UR4, URZ ;  /* 0x000000ff00047c82 */ /* 0x000fca0008000000 */
.L_x_3:
[----:B------:R-:W-:Y:S02]  /*0160*/  LOP3.LUT R12, RZ, R12, RZ, 0x33, !PT ;  /* 0x0000000cff0c7212 */ /* 0x000fe400078e33ff */
[----:B------:R-:W-:Y:S02]  /*0170*/  LOP3.LUT R3, RZ, R13, RZ, 0x33, !PT ;  /* 0x0000000dff037212 */ /* 0x000fe400078e33ff */
[----:B--2---:R-:W-:-:S04]  /*0180*/  IADD3 R12, P0, PT, R12, UR12, RZ ;  /* 0x0000000c0c0c7c10 */ /* 0x004fc8000ff1e0ff */
[----:B------:R-:W-:Y:S01]  /*0190*/  IADD3.X R3, PT, PT, R3, UR13, RZ, P0, !PT ;  /* 0x0000000d03037c10 */ /* 0x000fe200087fe4ff */
[----:B------:R-:W-:-:S03]  /*01a0*/  IMAD.SHL.U32 R18, R12, 0x8, RZ ;  /* 0x000000080c127824 */ /* 0x000fc600078e00ff */
[----:B------:R-:W-:Y:S02]  /*01b0*/  SHF.L.U64.HI R2, R12, 0x3, R3 ;  /* 0x000000030c027819 */ /* 0x000fe40000010203 */
[----:B------:R-:W-:Y:S02]  /*01c0*/  LOP3.LUT R18, R18, 0xfffffff8, RZ, 0xc0, !PT ;  /* 0xfffffff812127812 */ /* 0x000fe400078ec0ff */
[----:B------:R-:W-:Y:S02]  /*01d0*/  LOP3.LUT R2, R2, 0x7, RZ, 0xc0, !PT ;  /* 0x0000000702027812 */ /* 0x000fe400078ec0ff */
[----:B------:R-:W-:-:S04]  /*01e0*/  IADD3 R18, P0, PT, R18, UR14, RZ ;  /* 0x0000000e12127c10 */ /* 0x000fc8000ff1e0ff */
[----:B------:R-:W-:-:S06]  /*01f0*/  IADD3.X R19, PT, PT, R2, UR15, RZ, P0, !PT ;  /* 0x0000000f02137c10 */ /* 0x000fcc00087fe4ff */
[----:B------:R-:W2:Y:S02]  /*0200*/  LDG.E.64 R18, desc[UR10][R18.64] ;  /* 0x0000000a12127981 */ /* 0x000ea4000c1e1b00 */
[----:B--2---:R-:W-:-:S13]  /*0210*/  ISETP.NE.U32.AND P0, PT, R19, RZ, PT ;  /* 0x000000ff1300720c */ /* 0x004fda0003f05070 */
[----:B------:R-:W-:Y:S05]  /*0220*/  @P0 BRA `(.L_x_1) ;  /* 0x0000000000580947 */ /* 0x000fea0003800000 */
[----:B------:R-:W2:Y:S01]  /*0230*/  I2F.U32.RP R4, R18 ;  /* 0x0000001200047306 */ /* 0x000ea20000209000 */
[----:B------:R-:W-:Y:S01]  /*0240*/  IMAD.MOV R5, RZ, RZ, -R18 ;  /* 0x000000ffff057224 */ /* 0x000fe200078e0a12 */
[----:B------:R-:W-:-:S06]  /*0250*/  ISETP.NE.U32.AND P2, PT, R18, RZ, PT ;  /* 0x000000ff1200720c */ /* 0x000fcc0003f45070 */
[----:B--2---:R-:W2:Y:S02]  /*0260*/  MUFU.RCP R4, R4 ;  /* 0x0000000400047308 */ /* 0x004ea40000001000 */
[----:B--2---:R-:W-:-:S06]  /*0270*/  IADD3 R2, PT, PT, R4, 0xffffffe, RZ ;  /* 0x0ffffffe04027810 */ /* 0x004fcc0007ffe0ff */
[----:B------:R2:W3:Y:S02]  /*0280*/  F2I.FTZ.U32.TRUNC.NTZ R3, R2 ;  /* 0x0000000200037305 */ /* 0x0004e4000021f000 */
[----:B--2---:R-:W-:Y:S02]  /*0290*/  IMAD.MOV.U32 R2, RZ, RZ, RZ ;  /* 0x000000ffff027224 */ /* 0x004fe400078e00ff */
[----:B---3--:R-:W-:-:S04]  /*02a0*/  IMAD R5, R5, R3, RZ ;  /* 0x0000000305057224 */ /* 0x008fc800078e02ff */
[----:B------:R-:W-:-:S06]  /*02b0*/  IMAD.HI.U32 R3, R3, R5, R2 ;  /* 0x0000000503037227 */ /* 0x000fcc00078e0002 */
[----:B------:R-:W-:-:S04]  /*02c0*/  IMAD.HI.U32 R3, R3, R16, RZ ;  /* 0x0000001003037227 */ /* 0x000fc800078e00ff */
[----:B------:R-:W-:-:S04]  /*02d0*/  IMAD.MOV R5, RZ, RZ, -R3 ;  /* 0x000000ffff057224 */ /* 0x000fc800078e0a03 */
[----:B------:R-:W-:-:S05]  /*02e0*/  IMAD R5, R18, R5, R16 ;  /* 0x0000000512057224 */ /* 0x000fca00078e0210 */
[----:B------:R-:W-:-:S13]  /*02f0*/  ISETP.GE.U32.AND P0, PT, R5, R18, PT ;  /* 0x000000120500720c */ /* 0x000fda0003f06070 */
[----:B------:R-:W-:Y:S01]  /*0300*/  @P0 IADD3 R5, PT, PT, -R18, R5, RZ ;  /* 0x0000000512050210 */ /* 0x000fe20007ffe1ff */
[----:B------:R-:W-:-:S03]  /*0310*/  @P0 VIADD R3, R3, 0x1 ;  /* 0x0000000103030836 */ /* 0x000fc60000000000 */
[----:B------:R-:W-:-:S13]  /*0320*/  ISETP.GE.U32.AND P1, PT, R5, R18, PT ;  /* 0x000000120500720c */ /* 0x000fda0003f26070 */
[----:B------:R-:W-:Y:S01]  /*0330*/  @P1 VIADD R3, R3, 0x1 ;  /* 0x0000000103031836 */ /* 0x000fe20000000000 */
[----:B------:R-:W-:-:S04]  /*0340*/  @!P2 LOP3.LUT R3, RZ, R18, RZ, 0x33, !PT ;  /* 0x00000012ff03a212 */ /* 0x000fc800078e33ff */
[----:B------:R-:W-:Y:S01]  /*0350*/  MOV R4, R3 ;  /* 0x0000000300047202 */ /* 0x000fe20000000f00 */
[----:B------:R-:W-:-:S04]  /*0360*/  IMAD.MOV R5, RZ, RZ, -R3 ;  /* 0x000000ffff057224 */ /* 0x000fc800078e0a03 */
[----:B------:R-:W-:Y:S01]  /*0370*/  IMAD R18, R18, R5, R16 ;  /* 0x0000000512127224 */ /* 0x000fe200078e0210 */
[----:B------:R-:W-:Y:S06]  /*0380*/  BRA `(.L_x_2) ;  /* 0x00000000001c7947 */ /* 0x000fec0003800000 */
.L_x_1:
[----:B------:R-:W-:Y:S01]  /*0390*/  IMAD.MOV.U32 R6, RZ, RZ, R16 ;  /* 0x000000ffff067224 */ /* 0x000fe200078e0010 */
[----:B------:R-:W-:Y:S01]  /*03a0*/  MOV R2, 0x3e0 ;  /* 0x000003e000027802 */ /* 0x000fe20000000f00 */
[----:B------:R-:W-:Y:S02]  /*03b0*/  IMAD.MOV.U32 R4, RZ, RZ, R18 ;  /* 0x000000ffff047224 */ /* 0x000fe400078e0012 */
[----:B------:R-:W-:-:S07]  /*03c0*/  IMAD.MOV.U32 R3, RZ, RZ, R19 ;  /* 0x000000ffff037224 */ /* 0x000fce00078e0013 */
[----:B01----:R-:W-:Y:S05]  /*03d0*/  CALL.REL.NOINC `($__internal_1_$__cuda_sm20_div_u64) ;  /* 0x0000000c00f07944 */ /* 0x003fea0003c00000 */
[----:B------:R-:W-:-:S05]  /*03e0*/  IADD3 R3, PT, PT, -R4, RZ, RZ ;  /* 0x000000ff04037210 */ /* 0x000fca0007ffe1ff */
[----:B------:R-:W-:-:S07]  /*03f0*/  IMAD R18, R18, R3, R16 ;  /* 0x0000000312127224 */ /* 0x000fce00078e0210 */
.L_x_2:
[----:B0-----:R-:W-:-:S04]  /*0400*/  LEA R2, P0, R12, R14, 0x3 ;  /* 0x0000000e0c027211 */ /* 0x001fc800078018ff */
[----:B------:R-:W-:-:S05]  /*0410*/  LEA.HI.X R3, R12, R15, RZ, 0x3, P0 ;  /* 0x0000000f0c037211 */ /* 0x000fca00000f1cff */
[----:B------:R-:W2:Y:S01]  /*0420*/  LDG.E R2, desc[UR10][R2.64] ;  /* 0x0000000a02027981 */ /* 0x000ea2000c1e1900 */
[----:B------:R-:W-:Y:S01]  /*0430*/  UIADD3 UR6, UPT, UPT, UR4, 0x1, URZ ;  /* 0x0000000104067890 */ /* 0x000fe2000fffe0ff */
[----:B------:R-:W-:Y:S01]  /*0440*/  IMAD.MOV.U32 R16, RZ, RZ, R4 ;  /* 0x000000ffff107224 */ /* 0x000fe200078e0004 */
[----:B------:R-:W-:Y:S02]  /*0450*/  UMOV UR7, URZ ;  /* 0x000000ff00077c82 */ /* 0x000fe40008000000 */
[----:B-1----:R-:W-:Y:S01]  /*0460*/  UISETP.GE.U32.AND UP0, UPT, UR6, UR8, UPT ;  /* 0x000000080600728c */ /* 0x002fe2000bf06070 */
[----:B------:R-:W-:Y:S02]  /*0470*/  IMAD.U32 R13, RZ, RZ, UR7 ;  /* 0x00000007ff0d7e24 */ /* 0x000fe4000f8e00ff */
[----:B------:R-:W-:Y:S01]  /*0480*/  IMAD.U32 R12, RZ, RZ, UR6 ;  /* 0x00000006ff0c7e24 */ /* 0x000fe2000f8e00ff */
[----:B------:R-:W-:Y:S01]  /*0490*/  UISETP.GE.U32.AND.EX UP0, UPT, URZ, UR9, UPT, UP0 ;  /* 0x00000009ff00728c */ /* 0x000fe2000bf06100 */
[----:B------:R-:W-:Y:S01]  /*04a0*/  UMOV UR4, UR6 ;  /* 0x0000000600047c82 */ /* 0x000fe20008000000 */
[----:B--2---:R-:W-:-:S07]  /*04b0*/  IMAD R11, R2, R18, R11 ;  /* 0x00000012020b7224 */ /* 0x004fce00078e020b */
[----:B------:R-:W-:Y:S05]  /*04c0*/  BRA.U !UP0, `(.L_x_3) ;  /* 0xfffffffd08247547 */ /* 0x000fea000b83ffff */
[----:B------:R-:W-:Y:S01]  /*04d0*/  MOV R12, R11 ;  /* 0x0000000b000c7202 */ /* 0x000fe20000000f00 */
[----:B------:R-:W-:-:S07]  /*04e0*/  IMAD.MOV.U32 R13, RZ, RZ, RZ ;  /* 0x000000ffff0d7224 */ /* 0x000fce00078e00ff */
.L_x_0:
[----:B------:R-:W-:Y:S01]  /*04f0*/  UISETP.NE.U32.AND UP0, UPT, UR8, URZ, UPT ;  /* 0x000000ff0800728c */ /* 0x000fe2000bf05070 */
[----:B------:R-:W-:-:S03]  /*0500*/  CS2R R14, SRZ ;  /* 0x00000000000e7805 */ /* 0x000fc6000001ff00 */
[----:B------:R-:W-:-:S09]  /*0510*/  UISETP.NE.AND.EX UP0, UPT, UR9, URZ, UPT, UP0 ;  /* 0x000000ff0900728c */ /* 0x000fd2000bf05300 */
[----:B------:R-:W-:Y:S05]  /*0520*/  BRA.U !UP0, `(.L_x_4) ;  /* 0x0000000108fc7547 */ /* 0x000fea000b800000 */
[----:B------:R-:W0:Y:S01]  /*0530*/  LDC.64 R16, c[0x0][0x3c8] ;  /* 0x0000f200ff107b82 */ /* 0x000e220000000a00 */
[----:B------:R-:W-:Y:S01]  /*0540*/  IMAD.MOV.U32 R19, RZ, RZ, R0 ;  /* 0x000000ffff137224 */ /* 0x000fe200078e0000 */
[----:B------:R-:W1:Y:S01]  /*0550*/  LDCU.64 UR8, c[0x0][0x390] ;  /* 0x00007200ff0877ac */ /* 0x000e620008000a00 */
[----:B------:R-:W-:Y:S01]  /*0560*/  IMAD.MOV.U32 R11, RZ, RZ, RZ ;  /* 0x000000ffff0b7224 */ /* 0x000fe200078e00ff */
[----:B------:R-:W2:Y:S01]  /*0570*/  LDCU.128 UR12, c[0x0][0x390] ;  /* 0x00007200ff0c77ac */ /* 0x000ea20008000c00 */
[----:B------:R-:W-:-:S05]  /*0580*/  UMOV UR4, URZ ;  /* 0x000000ff00047c82 */ /* 0x000fca0008000000 */
.L_x_7:
[----:B------:R-:W-:Y:S02]  /*0590*/  LOP3.LUT R18, RZ, R14, RZ, 0x33, !PT ;  /* 0x0000000eff127212 */ /* 0x000fe400078e33ff */
[----:B------:R-:W-:Y:S02]  /*05a0*/  LOP3.LUT R3, RZ, R15, RZ, 0x33, !PT ;  /* 0x0000000fff037212 */ /* 0x000fe400078e33ff */
[----:B--2---:R-:W-:-:S04]  /*05b0*/  IADD3 R18, P0, PT, R18, UR12, RZ ;  /* 0x0000000c12127c10 */ /* 0x004fc8000ff1e0ff */
[----:B------:R-:W-:Y:S02]  /*05c0*/  IADD3.X R3, PT, PT, R3, UR13, RZ, P0, !PT ;  /* 0x0000000d03037c10 */ /* 0x000fe400087fe4ff */
[C---:B------:R-:W-:Y:S02]  /*05d0*/  SHF.L.U32 R14, R18.reuse, 0x3, RZ ;  /* 0x00000003120e7819 */ /* 0x040fe400000006ff */
        /* <DEDUP_REMOVED lines=12> */
[----:B--2---:R-:W-:-:S06]  /*06a0*/  VIADD R2, R4, 0xffffffe ;  /* 0x0ffffffe04027836 */ /* 0x004fcc0000000000 */
[----:B------:R2:W3:Y:S02]  /*06b0*/  F2I.FTZ.U32.TRUNC.NTZ R3, R2 ;  /* 0x0000000200037305 */ /* 0x0004e4000021f000 */
[----:B--2---:R-:W-:Y:S02]  /*06c0*/  IMAD.MOV.U32 R2, RZ, RZ, RZ ;  /* 0x000000ffff027224 */ /* 0x004fe400078e00ff */
[----:B---3--:R-:W-:-:S04]  /*06d0*/  IMAD R5, R5, R3, RZ ;  /* 0x0000000305057224 */ /* 0x008fc800078e02ff */
[----:B------:R-:W-:-:S06]  /*06e0*/  IMAD.HI.U32 R6, R3, R5, R2 ;  /* 0x0000000503067227 */ /* 0x000fcc00078e0002 */
[----:B------:R-:W-:-:S05]  /*06f0*/  IMAD.HI.U32 R6, R6, R19, RZ ;  /* 0x0000001306067227 */ /* 0x000fca00078e00ff */
[----:B------:R-:W-:-:S05]  /*0700*/  IADD3 R3, PT, PT, -R6, RZ, RZ ;  /* 0x000000ff06037210 */ /* 0x000fca0007ffe1ff */
[----:B------:R-:W-:-:S05]  /*0710*/  IMAD R3, R14, R3, R19 ;  /* 0x000000030e037224 */ /* 0x000fca00078e0213 */
[----:B------:R-:W-:-:S13]  /*0720*/  ISETP.GE.U32.AND P0, PT, R3, R14, PT ;  /* 0x0000000e0300720c */ /* 0x000fda0003f06070 */
[----:B------:R-:W-:Y:S02]  /*0730*/  @P0 IMAD.IADD R3, R3, 0x1, -R14 ;  /* 0x0000000103030824 */ /* 0x000fe400078e0a0e */
[----:B------:R-:W-:-:S03]  /*0740*/  @P0 VIADD R6, R6, 0x1 ;  /* 0x0000000106060836 */ /* 0x000fc60000000000 */
[----:B------:R-:W-:-:S13]  /*0750*/  ISETP.GE.U32.AND P1, PT, R3, R14, PT ;  /* 0x0000000e0300720c */ /* 0x000fda0003f26070 */
[----:B------:R-:W-:Y:S01]  /*0760*/  @P1 VIADD R6, R6, 0x1 ;  /* 0x0000000106061836 */ /* 0x000fe20000000000 */
[----:B------:R-:W-:-:S04]  /*0770*/  @!P2 LOP3.LUT R6, RZ, R14, RZ, 0x33, !PT ;  /* 0x0000000eff06a212 */ /* 0x000fc800078e33ff */
[----:B------:R-:W-:Y:S01]  /*0780*/  IADD3 R2, PT, PT, -R6, RZ, RZ ;  /* 0x000000ff06027210 */ /* 0x000fe20007ffe1ff */
[----:B------:R-:W-:-:S04]  /*0790*/  IMAD.MOV.U32 R4, RZ, RZ, R6 ;  /* 0x000000ffff047224 */ /* 0x000fc800078e0006 */
[----:B------:R-:W-:Y:S01]  /*07a0*/  IMAD R14, R14, R2, R19 ;  /* 0x000000020e0e7224 */ /* 0x000fe200078e0213 */
[----:B------:R-:W-:Y:S06]  /*07b0*/  BRA `(.L_x_6) ;  /* 0x00000000001c7947 */ /* 0x000fec0003800000 */
.L_x_5:
[----:B------:R-:W-:Y:S01]  /*07c0*/  IMAD.MOV.U32 R6, RZ, RZ, R19 ;  /* 0x000000ffff067224 */ /* 0x000fe200078e0013 */
[----:B------:R-:W-:Y:S01]  /*07d0*/  MOV R3, R15 ;  /* 0x0000000f00037202 */ /* 0x000fe20000000f00 */
[----:B------:R-:W-:Y:S01]  /*07e0*/  IMAD.MOV.U32 R4, RZ, RZ, R14 ;  /* 0x000000ffff047224 */ /* 0x000fe200078e000e */
[----:B------:R-:W-:-:S07]  /*07f0*/  MOV R2, 0x810 ;  /* 0x0000081000027802 */ /* 0x000fce0000000f00 */
[----:B01----:R-:W-:Y:S05]  /*0800*/  CALL.REL.NOINC `($__internal_1_$__cuda_sm20_div_u64) ;  /* 0x0000000800e47944 */ /* 0x003fea0003c00000 */
[----:B------:R-:W-:-:S04]  /*0810*/  IMAD.MOV R2, RZ, RZ, -R4 ;  /* 0x000000ffff027224 */ /* 0x000fc800078e0a04 */
[----:B------:R-:W-:-:S07]  /*0820*/  IMAD R14, R14, R2, R19 ;  /* 0x000000020e0e7224 */ /* 0x000fce00078e0213 */
.L_x_6:
[----:B0-----:R-:W-:-:S04]  /*0830*/  LEA R2, P0, R18, R16, 0x3 ;  /* 0x0000001012027211 */ /* 0x001fc800078018ff */
[----:B------:R-:W-:-:S05]  /*0840*/  LEA.HI.X R3, R18, R17, RZ, 0x3, P0 ;  /* 0x0000001112037211 */ /* 0x000fca00000f1cff */
[----:B------:R-:W2:Y:S01]  /*0850*/  LDG.E R2, desc[UR10][R2.64] ;  /* 0x0000000a02027981 */ /* 0x000ea2000c1e1900 */
[----:B------:R-:W-:Y:S01]  /*0860*/  UIADD3 UR6, UPT, UPT, UR4, 0x1, URZ ;  /* 0x0000000104067890 */ /* 0x000fe2000fffe0ff */
[----:B------:R-:W-:Y:S01]  /*0870*/  IMAD.MOV.U32 R19, RZ, RZ, R4 ;  /* 0x000000ffff137224 */ /* 0x000fe200078e0004 */
[----:B------:R-:W-:Y:S02]  /*0880*/  UMOV UR7, URZ ;  /* 0x000000ff00077c82 */ /* 0x000fe40008000000 */
[----:B-1----:R-:W-:Y:S01]  /*0890*/  UISETP.GE.U32.AND UP0, UPT, UR6, UR8, UPT ;  /* 0x000000080600728c */ /* 0x002fe2000bf06070 */
[----:B------:R-:W-:Y:S02]  /*08a0*/  MOV R15, UR7 ;  /* 0x00000007000f7c02 */ /* 0x000fe40008000f00 */
[----:B------:R-:W-:Y:S01]  /*08b0*/  UMOV UR4, UR6 ;  /* 0x0000000600047c82 */ /* 0x000fe20008000000 */
[----:B------:R-:W-:Y:S01]  /*08c0*/  UISETP.GE.U32.AND.EX UP0, UPT, URZ, UR9, UPT, UP0 ;  /* 0x00000009ff00728c */ /* 0x000fe2000bf06100 */
[----:B--2---:R-:W-:-:S02]  /*08d0*/  IMAD R11, R2, R14, R11 ;  /* 0x0000000e020b7224 */ /* 0x004fc400078e020b */
[----:B------:R-:W-:-:S06]  /*08e0*/  IMAD.U32 R14, RZ, RZ, UR6 ;  /* 0x00000006ff0e7e24 */ /* 0x000fcc000f8e00ff */
[----:B------:R-:W-:Y:S05]  /*08f0*/  BRA.U !UP0, `(.L_x_7) ;  /* 0xfffffffd08247547 */ /* 0x000fea000b83ffff */
[----:B------:R-:W-:Y:S02]  /*0900*/  IMAD.MOV.U32 R14, RZ, RZ, R11 ;  /* 0x000000ffff0e7224 */ /* 0x000fe400078e000b */
[----:B------:R-:W-:-:S07]  /*0910*/  IMAD.MOV.U32 R15, RZ, RZ, RZ ;  /* 0x000000ffff0f7224 */ /* 0x000fce00078e00ff */
.L_x_4:
[----:B------:R-:W-:Y:S01]  /*0920*/  UISETP.NE.U32.AND UP0, UPT, UR8, URZ, UPT ;  /* 0x000000ff0800728c */ /* 0x000fe2000bf05070 */
[----:B------:R-:W-:-:S03]  /*0930*/  CS2R R4, SRZ ;  /* 0x0000000000047805 */ /* 0x000fc6000001ff00 */
[----:B------:R-:W-:-:S09]  /*0940*/  UISETP.NE.AND.EX UP0, UPT, UR9, URZ, UPT, UP0 ;  /* 0x000000ff0900728c */ /* 0x000fd2000bf05300 */
[----:B------:R-:W-:Y:S05]  /*0950*/  BRA.U !UP0, `(.L_x_8) ;  /* 0x0000000108f87547 */ /* 0x000fea000b800000 */
[----:B------:R-:W0:Y:S01]  /*0960*/  LDC.64 R16, c[0x0][0x3d8] ;  /* 0x0000f600ff107b82 */ /* 0x000e220000000a00 */
[----:B------:R-:W-:Y:S01]  /*0970*/  IMAD.MOV.U32 R20, RZ, RZ, RZ ;  /* 0x000000ffff147224 */ /* 0x000fe200078e00ff */
[----:B------:R-:W1:Y:S01]  /*0980*/  LDCU.64 UR8, c[0x0][0x390] ;  /* 0x00007200ff0877ac */ /* 0x000e620008000a00 */
[----:B------:R-:W2:Y:S01]  /*0990*/  LDCU.128 UR12, c[0x0][0x390] ;  /* 0x00007200ff0c77ac */ /* 0x000ea20008000c00 */
[----:B------:R-:W-:-:S05]  /*09a0*/  UMOV UR4, URZ ;  /* 0x000000ff00047c82 */ /* 0x000fca0008000000 */
.L_x_11:
        /* <DEDUP_REMOVED lines=35> */
.L_x_9:
[----:B------:R-:W-:Y:S01]  /*0be0*/  IMAD.MOV.U32 R6, RZ, RZ, R0 ;  /* 0x000000ffff067224 */ /* 0x000fe200078e0000 */
[----:B------:R-:W-:Y:S01]  /*0bf0*/  MOV R3, R19 ;  /* 0x0000001300037202 */ /* 0x000fe20000000f00 */
[----:B------:R-:W-:Y:S01]  /*0c00*/  IMAD.MOV.U32 R4, RZ, RZ, R18 ;  /* 0x000000ffff047224 */ /* 0x000fe200078e0012 */
[----:B------:R-:W-:-:S07]  /*0c10*/  MOV R2, 0xc30 ;  /* 0x00000c3000027802 */ /* 0x000fce0000000f00 */
[----:B01----:R-:W-:Y:S05]  /*0c20*/  CALL.REL.NOINC `($__internal_1_$__cuda_sm20_div_u64) ;  /* 0x0000000400dc7944 */ /* 0x003fea0003c00000 */
[----:B------:R-:W-:-:S04]  /*0c30*/  IMAD.MOV R3, RZ, RZ, -R4 ;  /* 0x000000ffff037224 */ /* 0x000fc800078e0a04 */
[----:B------:R-:W-:-:S07]  /*0c40*/  IMAD R18, R18, R3, R0 ;  /* 0x0000000312127224 */ /* 0x000fce00078e0200 */
.L_x_10:
[----:B0-----:R-:W-:-:S04]  /*0c50*/  LEA R2, P0, R11, R16, 0x3 ;  /* 0x000000100b027211 */ /* 0x001fc800078018ff */
[----:B------:R-:W-:-:S06]  /*0c60*/  LEA.HI.X R3, R11, R17, RZ, 0x3, P0 ;  /* 0x000000110b037211 */ /* 0x000fcc00000f1cff */
[----:B------:R-:W2:Y:S01]  /*0c70*/  LDG.E R3, desc[UR10][R2.64] ;  /* 0x0000000a02037981 */ /* 0x000ea2000c1e1900 */
[----:B------:R-:W-:Y:S01]  /*0c80*/  UIADD3 UR6, UPT, UPT, UR4, 0x1, URZ ;  /* 0x0000000104067890 */ /* 0x000fe2000fffe0ff */
[----:B------:R-:W-:Y:S01]  /*0c90*/  IMAD.MOV.U32 R0, RZ, RZ, R4 ;  /* 0x000000ffff007224 */ /* 0x000fe200078e0004 */
[----:B------:R-:W-:Y:S02]  /*0ca0*/  UMOV UR7, URZ ;  /* 0x000000ff00077c82 */ /* 0x000fe40008000000 */
[----:B-1----:R-:W-:Y:S01]  /*0cb0*/  UISETP.GE.U32.AND UP0, UPT, UR6, UR8, UPT ;  /* 0x000000080600728c */ /* 0x002fe2000bf06070 */
[----:B------:R-:W-:Y:S01]  /*0cc0*/  IMAD.U32 R5, RZ, RZ, UR7 ;  /* 0x00000007ff057e24 */ /* 0x000fe2000f8e00ff */
[----:B------:R-:W-:Y:S01]  /*0cd0*/  MOV R4, UR6 ;  /* 0x0000000600047c02 */ /* 0x000fe20008000f00 */
[----:B------:R-:W-:Y:S01]  /*0ce0*/  UMOV UR4, UR6 ;  /* 0x0000000600047c82 */ /* 0x000fe20008000000 */
[----:B------:R-:W-:Y:S01]  /*0cf0*/  UISETP.GE.U32.AND.EX UP0, UPT, URZ, UR9, UPT, UP0 ;  /* 0x00000009ff00728c */ /* 0x000fe2000bf06100 */
[----:B--2---:R-:W-:-:S08]  /*0d00*/  IMAD R20, R3, R18, R20 ;  /* 0x0000001203147224 */ /* 0x004fd000078e0214 */
[----:B------:R-:W-:Y:S05]  /*0d10*/  BRA.U !UP0, `(.L_x_11) ;  /* 0xfffffffd08247547 */ /* 0x000fea000b83ffff */
[----:B------:R-:W-:Y:S02]  /*0d20*/  HFMA2 R5, -RZ, RZ, 0, 0 ;  /* 0x00000000ff057431 */ /* 0x000fe400000001ff */
[----:B------:R-:W-:-:S07]  /*0d30*/  IMAD.MOV.U32 R4, RZ, RZ, R20 ;  /* 0x000000ffff047224 */ /* 0x000fce00078e0014 */
.L_x_8:
[----:B------:R-:W0:Y:S01]  /*0d40*/  LDCU.64 UR4, c[0x0][0x3a0] ;  /* 0x00007400ff0477ac */ /* 0x000e220008000a00 */
[C---:B------:R-:W-:Y:S01]  /*0d50*/  IMAD.SHL.U32 R0, R12.reuse, 0x4, RZ ;  /* 0x000000040c007824 */ /* 0x040fe200078e00ff */
[----:B------:R-:W-:-:S04]  /*0d60*/  SHF.L.U64.HI R12, R12, 0x2, R13 ;  /* 0x000000020c0c7819 */ /* 0x000fc8000001020d */
[----:B0-----:R-:W-:-:S04]  /*0d70*/  IADD3 R8, P0, PT, R0, UR4, RZ ;  /* 0x0000000400087c10 */ /* 0x001fc8000ff1e0ff */
[----:B------:R-:W-:Y:S01]  /*0d80*/  IADD3.X R9, PT, PT, R12, UR5, RZ, P0, !PT ;  /* 0x000000050c097c10 */ /* 0x000fe200087fe4ff */
[----:B------:R-:W0:Y:S04]  /*0d90*/  LDCU.64 UR4, c[0x0][0x3b8] ;  /* 0x00007700ff0477ac */ /* 0x000e280008000a00 */
[----:B------:R1:W2:Y:S01]  /*0da0*/  LDG.E R2, desc[UR10][R8.64] ;  /* 0x0000000a08027981 */ /* 0x0002a2000c1e1900 */
[C---:B------:R-:W-:Y:S01]  /*0db0*/  IMAD.SHL.U32 R3, R14.reuse, 0x4, RZ ;  /* 0x000000040e037824 */ /* 0x040fe200078e00ff */
[----:B------:R-:W-:-:S04]  /*0dc0*/  SHF.L.U64.HI R14, R14, 0x2, R15 ;  /* 0x000000020e0e7819 */ /* 0x000fc8000001020f */
[----:B0-----:R-:W-:-:S04]  /*0dd0*/  IADD3 R10, P0, PT, R3, UR4, RZ ;  /* 0x00000004030a7c10 */ /* 0x001fc8000ff1e0ff */
[----:B------:R-:W-:Y:S01]  /*0de0*/  IADD3.X R11, PT, PT, R14, UR5, RZ, P0, !PT ;  /* 0x000000050e0b7c10 */ /* 0x000fe200087fe4ff */
[----:B------:R-:W0:Y:S04]  /*0df0*/  LDCU.64 UR4, c[0x0][0x3d0] ;  /* 0x00007a00ff0477ac */ /* 0x000e280008000a00 */
[----:B------:R3:W4:Y:S01]  /*0e00*/  LDG.E R6, desc[UR10][R10.64] ;  /* 0x0000000a0a067981 */ /* 0x000722000c1e1900 */
[----:B-1----:R-:W-:Y:S01]  /*0e10*/  IMAD.MOV.U32 R9, RZ, RZ, 0x437c0000 ;  /* 0x437c0000ff097424 */ /* 0x002fe200078e00ff */
[----:B0-----:R-:W-:-:S04]  /*0e20*/  LEA R16, P0, R4, UR4, 0x2 ;  /* 0x0000000404107c11 */ /* 0x001fc8000f8010ff */
[----:B------:R-:W-:Y:S02]  /*0e30*/  LEA.HI.X R17, R4, UR5, R5, 0x2, P0 ;  /* 0x0000000504117c11 */ /* 0x000fe400080f1405 */
[----:B------:R-:W-:-:S03]  /*0e40*/  MOV R5, 0x3bbb989d ;  /* 0x3bbb989d00057802 */ /* 0x000fc60000000f00 */
[----:B------:R0:W5:Y:S01]  /*0e50*/  LDG.E R7, desc[UR10][R16.64] ;  /* 0x0000000a10077981 */ /* 0x000162000c1e1900 */
[----:B------:R-:W-:Y:S01]  /*0e60*/  BSSY.RECONVERGENT B0, `(.L_x_12) ;  /* 0x000001a000007945 */ /* 0x000fe20003800200 */
[----:B--2---:R-:W-:-:S04]  /*0e70*/  FFMA.SAT R4, R2, R5, 0.5 ;  /* 0x3f00000002047423 */ /* 0x004fc80000002005 */
[----:B------:R-:W-:-:S04]  /*0e80*/  FFMA.RM R4, R4, R9, 12582913 ;  /* 0x4b40000104047423 */ /* 0x000fc80000004009 */
[C---:B------:R-:W-:Y:S01]  /*0e90*/  FADD R5, R4.reuse, -12583039 ;  /* 0xcb40007f04057421 */ /* 0x040fe20000000000 */
[----:B------:R-:W-:-:S03]  /*0ea0*/  IMAD.SHL.U32 R4, R4, 0x800000, RZ ;  /* 0x0080000004047824 */ /* 0x000fc600078e00ff */
[----:B------:R-:W-:-:S04]  /*0eb0*/  FFMA R5, R2, 1.4426950216293334961, -R5 ;  /* 0x3fb8aa3b02057823 */ /* 0x000fc80000000805 */
[----:B------:R-:W-:-:S06]  /*0ec0*/  FFMA R13, R2, 1.925963033500011079e-08, R5 ;  /* 0x32a57060020d7823 */ /* 0x000fcc0000000005 */
[----:B------:R-:W1:Y:S02]  /*0ed0*/  MUFU.EX2 R13, R13 ;  /* 0x0000000d000d7308 */ /* 0x000e640000000800 */
[----:B-1----:R-:W-:-:S06]  /*0ee0*/  FMUL R15, R4, R13 ;  /* 0x0000000d040f7220 */ /* 0x002fcc0000400000 */
[----:B------:R-:W1:Y:S02]  /*0ef0*/  F2F.F64.F32 R4, R15 ;  /* 0x0000000f00047310 */ /* 0x000e640000201800 */
[----:B-1----:R-:W-:-:S06]  /*0f00*/  DADD R4, R4, 1 ;  /* 0x3ff0000004047429 */ /* 0x002fcc0000000000 */
[----:B---3--:R-:W1:Y:S04]  /*0f10*/  MUFU.RCP64H R11, R5 ;  /* 0x00000005000b7308 */ /* 0x008e680000001800 */
[----:B------:R-:W-:-:S04]  /*0f20*/  IADD3 R10, PT, PT, R5, 0x300402, RZ ;  /* 0x00300402050a7810 */ /* 0x000fc80007ffe0ff */
[----:B------:R-:W-:Y:S02]  /*0f30*/  FSETP.GEU.AND P0, PT, |R10|, 5.8789094863358348022e-39, PT ;  /* 0x004004020a00780b */ /* 0x000fe40003f0e200 */
[----:B-1----:R-:W-:-:S08]  /*0f40*/  DFMA R8, -R4, R10, 1 ;  /* 0x3ff000000408742b */ /* 0x002fd0000000010a */
[----:B------:R-:W-:-:S08]  /*0f50*/  DFMA R8, R8, R8, R8 ;  /* 0x000000080808722b */ /* 0x000fd00000000008 */
[----:B0-----:R-:W-:Y:S02]  /*0f60*/  DFMA R16, R10, R8, R10 ;  /* 0x000000080a10722b */ /* 0x001fe4000000000a */
[----:B----4-:R-:W0:Y:S06]  /*0f70*/  F2F.F64.F32 R8, R6 ;  /* 0x0000000600087310 */ /* 0x010e2c0000201800 */
[----:B------:R-:W-:-:S08]  /*0f80*/  DFMA R18, -R4, R16, 1 ;  /* 0x3ff000000412742b */ /* 0x000fd00000000110 */
[----:B------:R-:W-:Y:S02]  /*0f90*/  DFMA R16, R16, R18, R16 ;  /* 0x000000121010722b */ /* 0x000fe40000000010 */
[----:B0-----:R-:W-:Y:S01]  /*0fa0*/  DADD R8, -R8, 1 ;  /* 0x3ff0000008087429 */ /* 0x001fe20000000100 */
[----:B------:R-:W-:Y:S10]  /*0fb0*/  @P0 BRA `(.L_x_13) ;  /* 0x0000000000100947 */ /* 0x000ff40003800000 */
[----:B------:R-:W-:-:S05]  /*0fc0*/  LOP3.LUT R6, R5, 0x7fffffff, RZ, 0xc0, !PT ;  /* 0x7fffffff05067812 */ /* 0x000fca00078ec0ff */
[----:B------:R-:W-:Y:S01]  /*0fd0*/  VIADD R16, R6, 0xfff00000 ;  /* 0xfff0000006107836 */ /* 0x000fe20000000000 */
[----:B------:R-:W-:-:S07]  /*0fe0*/  MOV R6, 0x1000 ;  /* 0x0000100000067802 */ /* 0x000fce0000000f00 */
[----:B-----5:R-:W-:Y:S05]  /*0ff0*/  CALL.REL.NOINC `($__internal_0_$__cuda_sm20_dblrcp_rn_slowpath_v3) ;  /* 0x0000000000407944 */ /* 0x020fea0003c00000 */
.L_x_13:
[----:B------:R-:W-:Y:S05]  /*1000*/  BSYNC.RECONVERGENT B0 ;  /* 0x0000000000007941 */ /* 0x000fea0003800200 */
.L_x_12:
[----:B------:R-:W0:Y:S02]  /*1010*/  LDCU.64 UR4, c[0x0][0x3a8] ;  /* 0x00007500ff0477ac */ /* 0x000e240008000a00 */
[----:B0-----:R-:W-:-:S04]  /*1020*/  IADD3 R4, P0, PT, R0, UR4, RZ ;  /* 0x0000000400047c10 */ /* 0x001fc8000ff1e0ff */
[----:B------:R-:W-:Y:S01]  /*1030*/  IADD3.X R5, PT, PT, R12, UR5, RZ, P0, !PT ;  /* 0x000000050c057c10 */ /* 0x000fe200087fe4ff */
[----:B------:R-:W-:Y:S01]  /*1040*/  DADD R8, R8, -R16 ;  /* 0x0000000008087229 */ /* 0x000fe20000000810 */
[----:B------:R-:W0:Y:S03]  /*1050*/  LDCU.64 UR4, c[0x0][0x3c0] ;  /* 0x00007800ff0477ac */ /* 0x000e260008000a00 */
[----:B------:R-:W2:Y:S06]  /*1060*/  LDG.E R0, desc[UR10][R4.64] ;  /* 0x0000000a04007981 */ /* 0x000eac000c1e1900 */
[----:B------:R-:W2:Y:S01]  /*1070*/  F2F.F32.F64 R8, R8 ;  /* 0x0000000800087310 */ /* 0x000ea20000301000 */
[----:B0-----:R-:W-:-:S04]  /*1080*/  IADD3 R10, P0, PT, R3, UR4, RZ ;  /* 0x00000004030a7c10 */ /* 0x001fc8000ff1e0ff */
[----:B------:R-:W-:Y:S01]  /*1090*/  IADD3.X R11, PT, PT, R14, UR5, RZ, P0, !PT ;  /* 0x000000050e0b7c10 */ /* 0x000fe200087fe4ff */
[----:B--2--5:R-:W-:-:S05]  /*10a0*/  FFMA R3, R7, R8, R0 ;  /* 0x0000000807037223 */ /* 0x024fca0000000000 */
[----:B------:R-:W-:Y:S04]  /*10b0*/  STG.E desc[UR10][R4.64], R3 ;  /* 0x0000000304007986 */ /* 0x000fe8000c10190a */
[----:B------:R-:W2:Y:S02]  /*10c0*/  LDG.E R13, desc[UR10][R10.64] ;  /* 0x0000000a0a0d7981 */ /* 0x000ea4000c1e1900 */
[----:B--2---:R-:W-:-:S05]  /*10d0*/  FFMA R13, -R2, R7, R13 ;  /* 0x00000007020d7223 */ /* 0x004fca000000010d */
[----:B------:R-:W-:Y:S01]  /*10e0*/  STG.E desc[UR10][R10.64], R13 ;  /* 0x0000000d0a007986 */ /* 0x000fe2000c10190a */
[----:B------:R-:W-:Y:S05]  /*10f0*/  EXIT ;  /* 0x000000000000794d */ /* 0x000fea0003800000 */
        .weak           $__internal_0_$__cuda_sm20_dblrcp_rn_slowpath_v3
        .type           $__internal_0_$__cuda_sm20_dblrcp_rn_slowpath_v3,@function
        .size           $__internal_0_$__cuda_sm20_dblrcp_rn_slowpath_v3,($__internal_1_$__cuda_sm20_div_u64 - $__internal_0_$__cuda_sm20_dblrcp_rn_slowpath_v3)
$__internal_0_$__cuda_sm20_dblrcp_rn_slowpath_v3:
[----:B------:R-:W-:Y:S01]  /*1100*/  DSETP.GTU.AND P0, PT, |R4|, +INF , PT ;  /* 0x7ff000000400742a */ /* 0x000fe20003f0c200 */
[----:B------:R-:W-:-:S13]  /*1110*/  BSSY.RECONVERGENT B1, `(.L_x_14) ;  /* 0x0000023000017945 */ /* 0x000fda0003800200 */
[----:B------:R-:W-:Y:S05]  /*1120*/  @P0 BRA `(.L_x_15) ;  /* 0x00000000007c0947 */ /* 0x000fea0003800000 */
[----:B------:R-:W-:-:S05]  /*1130*/  LOP3.LUT R13, R5, 0x7fffffff, RZ, 0xc0, !PT ;  /* 0x7fffffff050d7812 */ /* 0x000fca00078ec0ff */
[----:B------:R-:W-:-:S05]  /*1140*/  VIADD R10, R13, 0xffffffff ;  /* 0xffffffff0d0a7836 */ /* 0x000fca0000000000 */
[----:B------:R-:W-:-:S13]  /*1150*/  ISETP.GE.U32.AND P0, PT, R10, 0x7fefffff, PT ;  /* 0x7fefffff0a00780c */ /* 0x000fda0003f06070 */
[----:B------:R-:W-:Y:S02]  /*1160*/  @P0 LOP3.LUT R11, R5, 0x7ff00000, RZ, 0x3c, !PT ;  /* 0x7ff00000050b0812 */ /* 0x000fe400078e3cff */
[----:B------:R-:W-:Y:S01]  /*1170*/  @P0 MOV R10, RZ ;  /* 0x000000ff000a0202 */ /* 0x000fe20000000f00 */
[----:B------:R-:W-:Y:S06]  /*1180*/  @P0 BRA `(.L_x_16) ;  /* 0x00000000006c0947 */ /* 0x000fec0003800000 */
[----:B------:R-:W-:-:S13]  /*1190*/  ISETP.GE.U32.AND P0, PT, R13, 0x1000001, PT ;  /* 0x010000010d00780c */ /* 0x000fda0003f06070 */
[----:B------:R-:W-:Y:S05]  /*11a0*/  @!P0 BRA `(.L_x_17) ;  /* 0x0000000000348947 */ /* 0x000fea0003800000 */
[----:B------:R-:W-:Y:S02]  /*11b0*/  VIADD R11, R5, 0xc0200000 ;  /* 0xc0200000050b7836 */ /* 0x000fe40000000000 */
[----:B------:R-:W-:Y:S02]  /*11c0*/  IMAD.MOV.U32 R10, RZ, RZ, R4 ;  /* 0x000000ffff0a7224 */ /* 0x000fe400078e0004 */
[----:B------:R-:W0:Y:S04]  /*11d0*/  MUFU.RCP64H R17, R11 ;  /* 0x0000000b00117308 */ /* 0x000e280000001800 */
[----:B0-----:R-:W-:-:S08]  /*11e0*/  DFMA R18, -R10, R16, 1 ;  /* 0x3ff000000a12742b */ /* 0x001fd00000000110 */
[----:B------:R-:W-:-:S08]  /*11f0*/  DFMA R18, R18, R18, R18 ;  /* 0x000000121212722b */ /* 0x000fd00000000012 */
[----:B------:R-:W-:-:S08]  /*1200*/  DFMA R18, R16, R18, R16 ;  /* 0x000000121012722b */ /* 0x000fd00000000010 */
[----:B------:R-:W-:-:S08]  /*1210*/  DFMA R16, -R10, R18, 1 ;  /* 0x3ff000000a10742b */ /* 0x000fd00000000112 */
[----:B------:R-:W-:-:S08]  /*1220*/  DFMA R16, R18, R16, R18 ;  /* 0x000000101210722b */ /* 0x000fd00000000012 */
[----:B------:R-:W-:-:S08]  /*1230*/  DMUL R16, R16, 2.2250738585072013831e-308 ;  /* 0x0010000010107828 */ /* 0x000fd00000000000 */
[----:B------:R-:W-:-:S08]  /*1240*/  DFMA R4, -R4, R16, 1 ;  /* 0x3ff000000404742b */ /* 0x000fd00000000110 */
[----:B------:R-:W-:-:S08]  /*1250*/  DFMA R4, R4, R4, R4 ;  /* 0x000000040404722b */ /* 0x000fd00000000004 */
[----:B------:R-:W-:Y:S01]  /*1260*/  DFMA R10, R16, R4, R16 ;  /* 0x00000004100a722b */ /* 0x000fe20000000010 */
[----:B------:R-:W-:Y:S10]  /*1270*/  BRA `(.L_x_16) ;  /* 0x0000000000307947 */ /* 0x000ff40003800000 */
.L_x_17:
[----:B------:R-:W-:Y:S01]  /*1280*/  DMUL R4, R4, 8.11296384146066816958e+31 ;  /* 0x4690000004047828 */ /* 0x000fe20000000000 */
[----:B------:R-:W-:-:S05]  /*1290*/  MOV R10, R16 ;  /* 0x00000010000a7202 */ /* 0x000fca0000000f00 */
[----:B------:R-:W0:Y:S02]  /*12a0*/  MUFU.RCP64H R11, R5 ;  /* 0x00000005000b7308 */ /* 0x000e240000001800 */
[----:B0-----:R-:W-:-:S08]  /*12b0*/  DFMA R16, -R4, R10, 1 ;  /* 0x3ff000000410742b */ /* 0x001fd0000000010a */
[----:B------:R-:W-:-:S08]  /*12c0*/  DFMA R16, R16, R16, R16 ;  /* 0x000000101010722b */ /* 0x000fd00000000010 */
[----:B------:R-:W-:-:S08]  /*12d0*/  DFMA R16, R10, R16, R10 ;  /* 0x000000100a10722b */ /* 0x000fd0000000000a */
[----:B------:R-:W-:-:S08]  /*12e0*/  DFMA R10, -R4, R16, 1 ;  /* 0x3ff00000040a742b */ /* 0x000fd00000000110 */
[----:B------:R-:W-:-:S08]  /*12f0*/  DFMA R10, R16, R10, R16 ;  /* 0x0000000a100a722b */ /* 0x000fd00000000010 */
[----:B------:R-:W-:Y:S01]  /*1300*/  DMUL R10, R10, 8.11296384146066816958e+31 ;  /* 0x469000000a0a7828 */ /* 0x000fe20000000000 */
[----:B------:R-:W-:Y:S10]  /*1310*/  BRA `(.L_x_16) ;  /* 0x0000000000087947 */ /* 0x000ff40003800000 */
.L_x_15:
[----:B------:R-:W-:Y:S01]  /*1320*/  LOP3.LUT R11, R5, 0x80000, RZ, 0xfc, !PT ;  /* 0x00080000050b7812 */ /* 0x000fe200078efcff */
[----:B------:R-:W-:-:S07]  /*1330*/  IMAD.MOV.U32 R10, RZ, RZ, R4 ;  /* 0x000000ffff0a7224 */ /* 0x000fce00078e0004 */
.L_x_16:
[----:B------:R-:W-:Y:S05]  /*1340*/  BSYNC.RECONVERGENT B1 ;  /* 0x0000000000017941 */ /* 0x000fea0003800200 */
.L_x_14:
[----:B------:R-:W-:Y:S01]  /*1350*/  IMAD.MOV.U32 R4, RZ, RZ, R6 ;  /* 0x000000ffff047224 */ /* 0x000fe200078e0006 */
[----:B------:R-:W-:Y:S01]  /*1360*/  MOV R17, R11 ;  /* 0x0000000b00117202 */ /* 0x000fe20000000f00 */
[----:B------:R-:W-:Y:S02]  /*1370*/  IMAD.MOV.U32 R5, RZ, RZ, 0x0 ;  /* 0x00000000ff057424 */ /* 0x000fe400078e00ff */
[----:B------:R-:W-:Y:S02]  /*1380*/  IMAD.MOV.U32 R16, RZ, RZ, R10 ;  /* 0x000000ffff107224 */ /* 0x000fe400078e000a */
[----:B------:R-:W-:Y:S05]  /*1390*/  RET.REL.NODEC R4 `(bce_backward) ;  /* 0xffffffec04187950 */ /* 0x000fea0003c3ffff */
        .weak           $__internal_1_$__cuda_sm20_div_u64
        .type           $__internal_1_$__cuda_sm20_div_u64,@function
        .size           $__internal_1_$__cuda_sm20_div_u64,(.L_x_33 - $__internal_1_$__cuda_sm20_div_u64)
$__internal_1_$__cuda_sm20_div_u64:
[----:B------:R-:W-:-:S06]  /*13a0*/  MOV R5, R3 ;  /* 0x0000000300057202 */ /* 0x000fcc0000000f00 */
[----:B------:R-:W0:Y:S08]  /*13b0*/  I2F.U64.RP R5, R4 ;  /* 0x0000000400057312 */ /* 0x000e300000309000 */
[----:B0-----:R-:W0:Y:S02]  /*13c0*/  MUFU.RCP R24, R5 ;  /* 0x0000000500187308 */ /* 0x001e240000001000 */
[----:B0-----:R-:W-:-:S06]  /*13d0*/  VIADD R24, R24, 0x1ffffffe ;  /* 0x1ffffffe18187836 */ /* 0x001fcc0000000000 */
[----:B------:R-:W0:Y:S02]  /*13e0*/  F2I.U64.TRUNC R24, R24 ;  /* 0x0000001800187311 */ /* 0x000e24000020d800 */
[----:B0-----:R-:W-:Y:S01]  /*13f0*/  IMAD.WIDE.U32 R8, R24, R4, RZ ;  /* 0x0000000418087225 */ /* 0x001fe200078e00ff */
[----:B------:R-:W-:-:S03]  /*1400*/  MOV R23, R24 ;  /* 0x0000001800177202 */ /* 0x000fc60000000f00 */
[C---:B------:R-:W-:Y:S01]  /*1410*/  IMAD R7, R24.reuse, R3, R9 ;  /* 0x0000000318077224 */ /* 0x040fe200078e0209 */
[----:B------:R-:W-:Y:S01]  /*1420*/  IADD3 R8, P0, PT, RZ, -R8, RZ ;  /* 0x80000008ff087210 */ /* 0x000fe20007f1e0ff */
[----:B------:R-:W-:Y:S02]  /*1430*/  IMAD.MOV.U32 R9, RZ, RZ, RZ ;  /* 0x000000ffff097224 */ /* 0x000fe400078e00ff */
[----:B------:R-:W-:Y:S02]  /*1440*/  IMAD R7, R25, R4, R7 ;  /* 0x0000000419077224 */ /* 0x000fe400078e0207 */
[----:B------:R-:W-:-:S04]  /*1450*/  IMAD.HI.U32 R22, R24, R8, RZ ;  /* 0x0000000818167227 */ /* 0x000fc800078e00ff */
[----:B------:R-:W-:-:S04]  /*1460*/  IMAD.X R7, RZ, RZ, ~R7, P0 ;  /* 0x000000ffff077224 */ /* 0x000fc800000e0e07 */
[----:B------:R-:W-:-:S04]  /*1470*/  IMAD.WIDE.U32 R22, P0, R24, R7, R22 ;  /* 0x0000000718167225 */ /* 0x000fc80007800016 */
[C---:B------:R-:W-:Y:S02]  /*1480*/  IMAD R5, R25.reuse, R7, RZ ;  /* 0x0000000719057224 */ /* 0x040fe400078e02ff */
[----:B------:R-:W-:-:S04]  /*1490*/  IMAD.HI.U32 R8, P1, R25, R8, R22 ;  /* 0x0000000819087227 */ /* 0x000fc80007820016 */
[----:B------:R-:W-:Y:S01]  /*14a0*/  IMAD.HI.U32 R7, R25, R7, RZ ;  /* 0x0000000719077227 */ /* 0x000fe200078e00ff */
[----:B------:R-:W-:-:S03]  /*14b0*/  IADD3 R23, P2, PT, R5, R8, RZ ;  /* 0x0000000805177210 */ /* 0x000fc60007f5e0ff */
[----:B------:R-:W-:Y:S02]  /*14c0*/  IMAD.X R5, R7, 0x1, R25, P0 ;  /* 0x0000000107057824 */ /* 0x000fe400000e0619 */
[----:B------:R-:W-:-:S03]  /*14d0*/  IMAD.WIDE.U32 R24, R23, R4, RZ ;  /* 0x0000000417187225 */ /* 0x000fc600078e00ff */
[----:B------:R-:W-:Y:S01]  /*14e0*/  IADD3.X R5, PT, PT, RZ, RZ, R5, P2, P1 ;  /* 0x000000ffff057210 */ /* 0x000fe200017e2405 */
[----:B------:R-:W-:Y:S01]  /*14f0*/  IMAD R8, R23, R3, R25 ;  /* 0x0000000317087224 */ /* 0x000fe200078e0219 */
[----:B------:R-:W-:-:S03]  /*1500*/  IADD3 R10, P0, PT, RZ, -R24, RZ ;  /* 0x80000018ff0a7210 */ /* 0x000fc60007f1e0ff */
[----:B------:R-:W-:Y:S02]  /*1510*/  IMAD R8, R5, R4, R8 ;  /* 0x0000000405087224 */ /* 0x000fe400078e0208 */
[----:B------:R-:W-:-:S04]  /*1520*/  IMAD.HI.U32 R22, R23, R10, RZ ;  /* 0x0000000a17167227 */ /* 0x000fc800078e00ff */
[----:B------:R-:W-:-:S04]  /*1530*/  IMAD.X R8, RZ, RZ, ~R8, P0 ;  /* 0x000000ffff087224 */ /* 0x000fc800000e0e08 */
[----:B------:R-:W-:-:S04]  /*1540*/  IMAD.WIDE.U32 R22, P0, R23, R8, R22 ;  /* 0x0000000817167225 */ /* 0x000fc80007800016 */
[C---:B------:R-:W-:Y:S02]  /*1550*/  IMAD R7, R5.reuse, R8, RZ ;  /* 0x0000000805077224 */ /* 0x040fe400078e02ff */
[----:B------:R-:W-:-:S04]  /*1560*/  IMAD.HI.U32 R10, P1, R5, R10, R22 ;  /* 0x0000000a050a7227 */ /* 0x000fc80007820016 */
[----:B------:R-:W-:Y:S01]  /*1570*/  IMAD.HI.U32 R8, R5, R8, RZ ;  /* 0x0000000805087227 */ /* 0x000fe200078e00ff */
[----:B------:R-:W-:-:S04]  /*1580*/  IADD3 R7, P2, PT, R7, R10, RZ ;  /* 0x0000000a07077210 */ /* 0x000fc80007f5e0ff */
[----:B------:R-:W-:Y:S01]  /*1590*/  IADD3.X R5, PT, PT, R8, R5, RZ, P0, !PT ;  /* 0x0000000508057210 */ /* 0x000fe200007fe4ff */
[----:B------:R-:W-:-:S03]  /*15a0*/  IMAD.HI.U32 R8, R7, R6, RZ ;  /* 0x0000000607087227 */ /* 0x000fc600078e00ff */
[----:B------:R-:W-:Y:S01]  /*15b0*/  IADD3.X R5, PT, PT, RZ, RZ, R5, P2, P1 ;  /* 0x000000ffff057210 */ /* 0x000fe200017e2405 */
[----:B------:R-:W-:-:S04]  /*15c0*/  IMAD.WIDE.U32 R8, R7, UR5, R8 ;  /* 0x0000000507087c25 */ /* 0x000fc8000f8e0008 */
[C---:B------:R-:W-:Y:S02]  /*15d0*/  IMAD R7, R5.reuse, UR5, RZ ;  /* 0x0000000505077c24 */ /* 0x040fe4000f8e02ff */
[----:B------:R-:W-:-:S04]  /*15e0*/  IMAD.HI.U32 R8, P0, R5, R6, R8 ;  /* 0x0000000605087227 */ /* 0x000fc80007800008 */
[----:B------:R-:W-:Y:S01]  /*15f0*/  IMAD.HI.U32 R9, R5, UR5, RZ ;  /* 0x0000000505097c27 */ /* 0x000fe2000f8e00ff */
[----:B------:R-:W-:-:S03]  /*1600*/  IADD3 R5, P1, PT, R7, R8, RZ ;  /* 0x0000000807057210 */ /* 0x000fc60007f3e0ff */
[----:B------:R-:W-:Y:S02]  /*1610*/  IMAD.X R9, RZ, RZ, R9, P0 ;  /* 0x000000ffff097224 */ /* 0x000fe400000e0609 */
[----:B------:R-:W-:-:S03]  /*1620*/  IMAD.WIDE.U32 R22, R5, R4, RZ ;  /* 0x0000000405167225 */ /* 0x000fc600078e00ff */
[----:B------:R-:W-:Y:S01]  /*1630*/  IADD3.X R9, PT, PT, RZ, R9, RZ, P1, !PT ;  /* 0x00000009ff097210 */ /* 0x000fe20000ffe4ff */
[C---:B------:R-:W-:Y:S01]  /*1640*/  IMAD R8, R5.reuse, R3, R23 ;  /* 0x0000000305087224 */ /* 0x040fe200078e0217 */
[----:B------:R-:W-:Y:S01]  /*1650*/  IADD3 R7, P1, PT, -R22, R6, RZ ;  /* 0x0000000616077210 */ /* 0x000fe20007f3e1ff */
[----:B------:R-:W-:Y:S02]  /*1660*/  VIADD R10, R5, 0x1 ;  /* 0x00000001050a7836 */ /* 0x000fe40000000000 */
[-C--:B------:R-:W-:Y:S01]  /*1670*/  IMAD R6, R9, R4.reuse, R8 ;  /* 0x0000000409067224 */ /* 0x080fe200078e0208 */
[----:B------:R-:W-:-:S04]  /*1680*/  ISETP.GE.U32.AND P0, PT, R7, R4, PT ;  /* 0x000000040700720c */ /* 0x000fc80003f06070 */
[----:B------:R-:W-:Y:S02]  /*1690*/  IADD3.X R6, PT, PT, ~R6, UR5, RZ, P1, !PT ;  /* 0x0000000506067c10 */ /* 0x000fe40008ffe5ff */
[----:B------:R-:W-:Y:S02]  /*16a0*/  IADD3 R8, P1, PT, -R4, R7, RZ ;  /* 0x0000000704087210 */ /* 0x000fe40007f3e1ff */
[----:B------:R-:W-:-:S03]  /*16b0*/  ISETP.GE.U32.AND.EX P0, PT, R6, R3, PT, P0 ;  /* 0x000000030600720c */ /* 0x000fc60003f06100 */
[----:B------:R-:W-:Y:S01]  /*16c0*/  IMAD.X R9, R6, 0x1, ~R3, P1 ;  /* 0x0000000106097824 */ /* 0x000fe200008e0e03 */
[----:B------:R-:W-:Y:S02]  /*16d0*/  SEL R7, R8, R7, P0 ;  /* 0x0000000708077207 */ /* 0x000fe40000000000 */
[----:B------:R-:W-:Y:S02]  /*16e0*/  SEL R10, R10, R5, P0 ;  /* 0x000000050a0a7207 */ /* 0x000fe40000000000 */
[----:B------:R-:W-:Y:S02]  /*16f0*/  SEL R6, R9, R6, P0 ;  /* 0x0000000609067207 */ /* 0x000fe40000000000 */
[----:B------:R-:W-:Y:S02]  /*1700*/  ISETP.GE.U32.AND P0, PT, R7, R4, PT ;  /* 0x000000040700720c */ /* 0x000fe40003f06070 */
[----:B------:R-:W-:Y:S02]  /*1710*/  ISETP.NE.U32.AND P1, PT, R4, RZ, PT ;  /* 0x000000ff0400720c */ /* 0x000fe40003f25070 */
[----:B------:R-:W-:-:S02]  /*1720*/  IADD3 R5, PT, PT, R10, 0x1, RZ ;  /* 0x000000010a057810 */ /* 0x000fc40007ffe0ff */
[----:B------:R-:W-:Y:S02]  /*1730*/  ISETP.GE.U32.AND.EX P0, PT, R6, R3, PT, P0 ;  /* 0x000000030600720c */ /* 0x000fe40003f06100 */
[----:B------:R-:W-:Y:S01]  /*1740*/  ISETP.NE.AND.EX P1, PT, R3, RZ, PT, P1 ;  /* 0x000000ff0300720c */ /* 0x000fe20003f25310 */
[----:B------:R-:W-:Y:S01]  /*1750*/  IMAD.MOV.U32 R3, RZ, RZ, 0x0 ;  /* 0x00000000ff037424 */ /* 0x000fe200078e00ff */
[----:B------:R-:W-:-:S04]  /*1760*/  SEL R4, R5, R10, P0 ;  /* 0x0000000a05047207 */ /* 0x000fc80000000000 */
[----:B------:R-:W-:Y:S01]  /*1770*/  SEL R4, R4, 0xffffffff, P1 ;  /* 0xffffffff04047807 */ /* 0x000fe20000800000 */
[----:B------:R-:W-:Y:S06]  /*1780*/  RET.REL.NODEC R2 `(bce_backward) ;  /* 0xffffffe8021c7950 */ /* 0x000fec0003c3ffff */
.L_x_18:
[----:B------:R-:W-:-:S00]  /*1790*/  BRA `(.L_x_18) ;  /* 0xfffffffc00fc7947 */ /* 0x000fc0000383ffff */
[----:B------:R-:W-:-:S00]  /*17a0*/  NOP ;  /* 0x0000000000007918 */ /* 0x000fc00000000000 */
        /* <DEDUP_REMOVED lines=13> */
.L_x_33:


//--------------------- .text.bce_forward         --------------------------
	.section	.text.bce_forward,"ax",@progbits
	.align	128
        .global         bce_forward
        .type           bce_forward,@function
        .size           bce_forward,(.L_x_34 - bce_forward)
        .other          bce_forward,@"STO_CUDA_ENTRY STV_DEFAULT"
bce_forward:
.text.bce_forward:
        /* <DEDUP_REMOVED lines=22> */
.L_x_22:
        /* <DEDUP_REMOVED lines=19> */
[----:B--2---:R-:W-:Y:S02]  /*0290*/  HFMA2 R2, -RZ, RZ, 0, 0 ;  /* 0x00000000ff027431 */ /* 0x004fe400000001ff */
[----:B---3--:R-:W-:-:S04]  /*02a0*/  IMAD R5, R5, R3, RZ ;  /* 0x0000000305057224 */ /* 0x008fc800078e02ff */
[----:B------:R-:W-:-:S06]  /*02b0*/  IMAD.HI.U32 R3, R3, R5, R2 ;  /* 0x0000000503037227 */ /* 0x000fcc00078e0002 */
[----:B------:R-:W-:-:S04]  /*02c0*/  IMAD.HI.U32 R3, R3, R16, RZ ;  /* 0x0000001003037227 */ /* 0x000fc800078e00ff */
[----:B------:R-:W-:-:S04]  /*02d0*/  IMAD.MOV R5, RZ, RZ, -R3 ;  /* 0x000000ffff057224 */ /* 0x000fc800078e0a03 */
[----:B------:R-:W-:-:S05]  /*02e0*/  IMAD R5, R18, R5, R16 ;  /* 0x0000000512057224 */ /* 0x000fca00078e0210 */
[----:B------:R-:W-:-:S13]  /*02f0*/  ISETP.GE.U32.AND P0, PT, R5, R18, PT ;  /* 0x000000120500720c */ /* 0x000fda0003f06070 */
[----:B------:R-:W-:Y:S01]  /*0300*/  @P0 IMAD.IADD R5, R5, 0x1, -R18 ;  /* 0x0000000105050824 */ /* 0x000fe200078e0a12 */
[----:B------:R-:W-:-:S04]  /*0310*/  @P0 IADD3 R3, PT, PT, R3, 0x1, RZ ;  /* 0x0000000103030810 */ /* 0x000fc80007ffe0ff */
[----:B------:R-:W-:-:S13]  /*0320*/  ISETP.GE.U32.AND P1, PT, R5, R18, PT ;  /* 0x000000120500720c */ /* 0x000fda0003f26070 */
[----:B------:R-:W-:Y:S01]  /*0330*/  @P1 VIADD R3, R3, 0x1 ;  /* 0x0000000103031836 */ /* 0x000fe20000000000 */
[----:B------:R-:W-:-:S04]  /*0340*/  @!P2 LOP3.LUT R3, RZ, R18, RZ, 0x33, !PT ;  /* 0x00000012ff03a212 */ /* 0x000fc800078e33ff */
[----:B------:R-:W-:Y:S01]  /*0350*/  MOV R4, R3 ;  /* 0x0000000300047202 */ /* 0x000fe20000000f00 */
[----:B------:R-:W-:-:S04]  /*0360*/  IMAD.MOV R5, RZ, RZ, -R3 ;  /* 0x000000ffff057224 */ /* 0x000fc800078e0a03 */
[----:B------:R-:W-:Y:S01]  /*0370*/  IMAD R18, R18, R5, R16 ;  /* 0x0000000512127224 */ /* 0x000fe200078e0210 */
[----:B------:R-:W-:Y:S06]  /*0380*/  BRA `(.L_x_21) ;  /* 0x00000000001c7947 */ /* 0x000fec0003800000 */
.L_x_20:
[----:B------:R-:W-:Y:S01]  /*0390*/  IMAD.MOV.U32 R6, RZ, RZ, R16 ;  /* 0x000000ffff067224 */ /* 0x000fe200078e0010 */
[----:B------:R-:W-:Y:S01]  /*03a0*/  MOV R3, R19 ;  /* 0x0000001300037202 */ /* 0x000fe20000000f00 */
[----:B------:R-:W-:Y:S01]  /*03b0*/  IMAD.MOV.U32 R4, RZ, RZ, R18 ;  /* 0x000000ffff047224 */ /* 0x000fe200078e0012 */
[----:B------:R-:W-:-:S07]  /*03c0*/  MOV R2, 0x3e0 ;  /* 0x000003e000027802 */ /* 0x000fce0000000f00 */
[----:B01----:R-:W-:Y:S05]  /*03d0*/  CALL.REL.NOINC `($__internal_2_$__cuda_sm20_div_u64) ;  /* 0x0000000c00287944 */ /* 0x003fea0003c00000 */
[----:B------:R-:W-:-:S04]  /*03e0*/  IMAD.MOV R3, RZ, RZ, -R4 ;  /* 0x000000ffff037224 */ /* 0x000fc800078e0a04 */
[----:B------:R-:W-:-:S07]  /*03f0*/  IMAD R18, R18, R3, R16 ;  /* 0x0000000312127224 */ /* 0x000fce00078e0210 */
.L_x_21:
[----:B0-----:R-:W-:-:S04]  /*0400*/  LEA R2, P0, R12, R14, 0x3 ;  /* 0x0000000e0c027211 */ /* 0x001fc800078018ff */
[----:B------:R-:W-:-:S05]  /*0410*/  LEA.HI.X R3, R12, R15, RZ, 0x3, P0 ;  /* 0x0000000f0c037211 */ /* 0x000fca00000f1cff */
        /* <DEDUP_REMOVED lines=13> */
.L_x_19:
        /* <DEDUP_REMOVED lines=10> */
.L_x_26:
        /* <DEDUP_REMOVED lines=35> */
.L_x_24:
[----:B------:R-:W-:Y:S01]  /*07c0*/  IMAD.MOV.U32 R6, RZ, RZ, R19 ;  /* 0x000000ffff067224 */ /* 0x000fe200078e0013 */
[----:B------:R-:W-:Y:S01]  /*07d0*/  MOV R3, R15 ;  /* 0x0000000f00037202 */ /* 0x000fe20000000f00 */
[----:B------:R-:W-:Y:S01]  /*07e0*/  IMAD.MOV.U32 R4, RZ, RZ, R14 ;  /* 0x000000ffff047224 */ /* 0x000fe200078e000e */
[----:B------:R-:W-:-:S07]  /*07f0*/  MOV R2, 0x810 ;  /* 0x0000081000027802 */ /* 0x000fce0000000f00 */
[----:B01----:R-:W-:Y:S05]  /*0800*/  CALL.REL.NOINC `($__internal_2_$__cuda_sm20_div_u64) ;  /* 0x00000008001c7944 */ /* 0x003fea0003c00000 */
[----:B------:R-:W-:-:S04]  /*0810*/  IMAD.MOV R2, RZ, RZ, -R4 ;  /* 0x000000ffff027224 */ /* 0x000fc800078e0a04 */
[----:B------:R-:W-:-:S07]  /*0820*/  IMAD R14, R14, R2, R19 ;  /* 0x000000020e0e7224 */ /* 0x000fce00078e0213 */
.L_x_25:
        /* <DEDUP_REMOVED lines=8> */
[----:B------:R-:W-:Y:S01]  /*08b0*/  UMOV UR4, UR6 ;  /* 0x0000000600047c82 */ /* 0x000fe20008000000 */
[----:B------:R-:W-:Y:S01]  /*08c0*/  UISETP.GE.U32.AND.EX UP0, UPT, URZ, UR9, UPT, UP0 ;  /* 0x00000009ff00728c */ /* 0x000fe2000bf06100 */
[----:B--2---:R-:W-:Y:S01]  /*08d0*/  IMAD R11, R2, R14, R11 ;  /* 0x0000000e020b7224 */ /* 0x004fe200078e020b */
[----:B------:R-:W-:-:S07]  /*08e0*/  MOV R14, UR6 ;  /* 0x00000006000e7c02 */ /* 0x000fce0008000f00 */
[----:B------:R-:W-:Y:S05]  /*08f0*/  BRA.U !UP0, `(.L_x_26) ;  /* 0xfffffffd08247547 */ /* 0x000fea000b83ffff */
[----:B------:R-:W-:Y:S02]  /*0900*/  HFMA2 R15, -RZ, RZ, 0, 0 ;  /* 0x00000000ff0f7431 */ /* 0x000fe400000001ff */
[----:B------:R-:W-:-:S07]  /*0910*/  IMAD.MOV.U32 R14, RZ, RZ, R11 ;  /* 0x000000ffff0e7224 */ /* 0x000fce00078e000b */
.L_x_23:
        /* <DEDUP_REMOVED lines=9> */
.L_x_30:
        /* <DEDUP_REMOVED lines=29> */
[----:B------:R-:W-:Y:S02]  /*0b80*/  @P1 IADD3 R3, PT, PT, R3, 0x1, RZ ;  /* 0x0000000103031810 */ /* 0x000fe40007ffe0ff */
[----:B------:R-:W-:-:S05]  /*0b90*/  @!P2 LOP3.LUT R3, RZ, R18, RZ, 0x33, !PT ;  /* 0x00000012ff03a212 */ /* 0x000fca00078e33ff */
[----:B------:R-:W-:-:S04]  /*0ba0*/  IMAD.MOV R5, RZ, RZ, -R3 ;  /* 0x000000ffff057224 */ /* 0x000fc800078e0a03 */
[----:B------:R-:W-:Y:S01]  /*0bb0*/  IMAD R18, R18, R5, R0 ;  /* 0x0000000512127224 */ /* 0x000fe200078e0200 */
[----:B------:R-:W-:Y:S06]  /*0bc0*/  BRA `(.L_x_29) ;  /* 0x0000000000207947 */ /* 0x000fec0003800000 */
.L_x_28:
[----:B------:R-:W-:Y:S01]  /*0bd0*/  IMAD.MOV.U32 R6, RZ, RZ, R0 ;  /* 0x000000ffff067224 */ /* 0x000fe200078e0000 */
[----:B------:R-:W-:Y:S01]  /*0be0*/  MOV R4, R18 ;  /* 0x0000001200047202 */ /* 0x000fe20000000f00 */
[----:B------:R-:W-:Y:S01]  /*0bf0*/  IMAD.MOV.U32 R3, RZ, RZ, R19 ;  /* 0x000000ffff037224 */ /* 0x000fe200078e0013 */
[----:B------:R-:W-:-:S07]  /*0c00*/  MOV R2, 0xc20 ;  /* 0x00000c2000027802 */ /* 0x000fce0000000f00 */
[----:B01----:R-:W-:Y:S05]  /*0c10*/  CALL.REL.NOINC `($__internal_2_$__cuda_sm20_div_u64) ;  /* 0x0000000400187944 */ /* 0x003fea0003c00000 */
[----:B------:R-:W-:Y:S01]  /*0c20*/  IMAD.MOV R5, RZ, RZ, -R4 ;  /* 0x000000ffff057224 */ /* 0x000fe200078e0a04 */
[----:B------:R-:W-:-:S03]  /*0c30*/  MOV R3, R4 ;  /* 0x0000000400037202 */ /* 0x000fc60000000f00 */
[----:B------:R-:W-:-:S07]  /*0c40*/  IMAD R18, R18, R5, R0 ;  /* 0x0000000512127224 */ /* 0x000fce00078e0200 */
.L_x_29:
        /* <DEDUP_REMOVED lines=13> */
[----:B------:R-:W-:Y:S01]  /*0d20*/  MOV R2, R20 ;  /* 0x0000001400027202 */ /* 0x000fe20000000f00 */
[----:B------:R-:W-:-:S07]  /*0d30*/  IMAD.MOV.U32 R3, RZ, RZ, RZ ;  /* 0x000000ffff037224 */ /* 0x000fce00078e00ff */
.L_x_27:
[----:B------:R-:W0:Y:S02]  /*0d40*/  LDCU.64 UR6, c[0x0][0x3a0] ;  /* 0x00007400ff0677ac */ /* 0x000e240008000a00 */
[----:B0-----:R-:W-:-:S04]  /*0d50*/  LEA R6, P0, R12, UR6, 0x2 ;  /* 0x000000060c067c11 */ /* 0x001fc8000f8010ff */
[----:B------:R-:W-:Y:S01]  /*0d60*/  LEA.HI.X R7, R12, UR7, R13, 0x2, P0 ;  /* 0x000000070c077c11 */ /* 0x000fe200080f140d */
[----:B------:R-:W0:Y:S04]  /*0d70*/  LDCU.64 UR6, c[0x0][0x3b0] ;  /* 0x00007600ff0677ac */ /* 0x000e280008000a00 */
[----:B------:R-:W2:Y:S01]  /*0d80*/  LDG.E R0, desc[UR10][R6.64] ;  /* 0x0000000a06007981 */ /* 0x000ea2000c1e1900 */
[----:B0-----:R-:W-:-:S04]  /*0d90*/  LEA R4, P0, R14, UR6, 0x2 ;  /* 0x000000060e047c11 */ /* 0x001fc8000f8010ff */
[----:B------:R-:W-:Y:S01]  /*0da0*/  LEA.HI.X R5, R14, UR7, R15, 0x2, P0 ;  /* 0x000000070e057c11 */ /* 0x000fe200080f140f */
[----:B------:R-:W-:Y:S02]  /*0db0*/  HFMA2 R9, -RZ, RZ, 0.96630859375, -0.0022525787353515625 ;  /* 0x3bbb989dff097431 */ /* 0x000fe400000001ff */
[----:B------:R-:W-:Y:S01]  /*0dc0*/  IMAD.MOV.U32 R11, RZ, RZ, 0x437c0000 ;  /* 0x437c0000ff0b7424 */ /* 0x000fe200078e00ff */
[----:B------:R-:W0:Y:S02]  /*0dd0*/  LDCU.64 UR6, c[0x0][0x3c0] ;  /* 0x00007800ff0677ac */ /* 0x000e240008000a00 */
[----:B------:R1:W3:Y:S01]  /*0de0*/  LDG.E R5, desc[UR10][R4.64] ;  /* 0x0000000a04057981 */ /* 0x0002e2000c1e1900 */
[----:B--2---:R-:W-:-:S04]  /*0df0*/  FFMA.SAT R8, |R0|, -R9, 0.5 ;  /* 0x3f00000000087423 */ /* 0x004fc80000002a09 */
[----:B------:R-:W-:Y:S01]  /*0e00*/  FFMA.RM R8, R8, R11, 12582913 ;  /* 0x4b40000108087423 */ /* 0x000fe2000000400b */
[----:B------:R-:W-:-:S03]  /*0e10*/  IMAD.MOV.U32 R11, RZ, RZ, 0x3e055027 ;  /* 0x3e055027ff0b7424 */ /* 0x000fc600078e00ff */
[C---:B------:R-:W-:Y:S01]  /*0e20*/  FADD R9, R8.reuse, -12583039 ;  /* 0xcb40007f08097421 */ /* 0x040fe20000000000 */
[----:B------:R-:W-:-:S03]  /*0e30*/  SHF.L.U32 R8, R8, 0x17, RZ ;  /* 0x0000001708087819 */ /* 0x000fc600000006ff */
[----:B------:R-:W-:-:S04]  /*0e40*/  FFMA R9, |R0|, -1.4426950216293334961, -R9 ;  /* 0xbfb8aa3b00097823 */ /* 0x000fc80000000a09 */
[----:B------:R-:W-:-:S06]  /*0e50*/  FFMA R9, |R0|, -1.925963033500011079e-08, R9 ;  /* 0xb2a5706000097823 */ /* 0x000fcc0000000209 */
[----:B------:R-:W2:Y:S02]  /*0e60*/  MUFU.EX2 R9, R9 ;  /* 0x0000000900097308 */ /* 0x000ea40000000800 */
[----:B--2---:R-:W-:-:S05]  /*0e70*/  FFMA R8, R8, R9, 1 ;  /* 0x3f80000008087423 */ /* 0x004fca0000000009 */
[----:B------:R-:W-:-:S13]  /*0e80*/  FSETP.GEU.AND P0, PT, R8, 1.175494350822287508e-38, PT ;  /* 0x008000000800780b */ /* 0x000fda0003f0e000 */
[----:B------:R-:W-:-:S04]  /*0e90*/  @!P0 FMUL R8, R8, 8388608 ;  /* 0x4b00000008088820 */ /* 0x000fc80000400000 */
[C---:B-1----:R-:W-:Y:S01]  /*0ea0*/  VIADD R4, R8.reuse, 0xc0d55555 ;  /* 0xc0d5555508047836 */ /* 0x042fe20000000000 */
[----:B------:R-:W-:-:S04]  /*0eb0*/  FSETP.NEU.AND P1, PT, R8, RZ, PT ;  /* 0x000000ff0800720b */ /* 0x000fc80003f2d000 */
[----:B------:R-:W-:-:S04]  /*0ec0*/  LOP3.LUT R7, R4, 0xff800000, RZ, 0xc0, !PT ;  /* 0xff80000004077812 */ /* 0x000fc800078ec0ff */
[-C--:B------:R-:W-:Y:S02]  /*0ed0*/  IADD3 R4, PT, PT, R8, -R7.reuse, RZ ;  /* 0x8000000708047210 */ /* 0x080fe40007ffe0ff */
[----:B------:R-:W-:-:S03]  /*0ee0*/  I2FP.F32.S32 R7, R7 ;  /* 0x0000000700077245 */ /* 0x000fc60000201400 */
[----:B------:R-:W-:Y:S01]  /*0ef0*/  FADD R6, R4, -1 ;  /* 0xbf80000004067421 */ /* 0x000fe20000000000 */
[----:B------:R-:W-:Y:S02]  /*0f00*/  FSEL R4, RZ, -23, P0 ;  /* 0xc1b80000ff047808 */ /* 0x000fe40000000000 */
[----:B------:R-:W-:Y:S01]  /*0f10*/  ISETP.GT.U32.AND P0, PT, R8, 0x7f7fffff, PT ;  /* 0x7f7fffff0800780c */ /* 0x000fe20003f04070 */
[C---:B------:R-:W-:Y:S02]  /*0f20*/  FFMA R11, R6.reuse, -R11, 0.14084610342979431152 ;  /* 0x3e1039f6060b7423 */ /* 0x040fe4000000080b */
[----:B------:R-:W-:Y:S01]  /*0f30*/  FFMA R4, R7, 1.1920928955078125e-07, R4 ;  /* 0x3400000007047823 */ /* 0x000fe20000000004 */
[----:B------:R-:W-:Y:S01]  /*0f40*/  MOV R7, 0x7f800000 ;  /* 0x7f80000000077802 */ /* 0x000fe20000000f00 */
[----:B------:R-:W-:-:S04]  /*0f50*/  FFMA R11, R6, R11, -0.12148627638816833496 ;  /* 0xbdf8cdcc060b7423 */ /* 0x000fc8000000000b */
[----:B------:R-:W-:-:S04]  /*0f60*/  FFMA R11, R6, R11, 0.13980610668659210205 ;  /* 0x3e0f2955060b7423 */ /* 0x000fc8000000000b */
[----:B------:R-:W-:-:S04]  /*0f70*/  FFMA R11, R6, R11, -0.16684235632419586182 ;  /* 0xbe2ad8b9060b7423 */ /* 0x000fc8000000000b */
[----:B------:R-:W-:-:S04]  /*0f80*/  FFMA R11, R6, R11, 0.20012299716472625732 ;  /* 0x3e4ced0b060b7423 */ /* 0x000fc8000000000b */
[----:B------:R-:W-:-:S04]  /*0f90*/  FFMA R11, R6, R11, -0.24999669194221496582 ;  /* 0xbe7fff22060b7423 */ /* 0x000fc8000000000b */
[----:B------:R-:W-:-:S04]  /*0fa0*/  FFMA R11, R6, R11, 0.33333182334899902344 ;  /* 0x3eaaaa78060b7423 */ /* 0x000fc8000000000b */
[----:B------:R-:W-:-:S04]  /*0fb0*/  FFMA R11, R6, R11, -0.5 ;  /* 0xbf000000060b7423 */ /* 0x000fc8000000000b */
[----:B------:R-:W-:-:S04]  /*0fc0*/  FMUL R11, R6, R11 ;  /* 0x0000000b060b7220 */ /* 0x000fc80000400000 */
[----:B------:R-:W-:-:S04]  /*0fd0*/  FFMA R11, R6, R11, R6 ;  /* 0x0000000b060b7223 */ /* 0x000fc80000000006 */
[----:B------:R-:W-:Y:S01]  /*0fe0*/  FFMA R11, R4, 0.69314718246459960938, R11 ;  /* 0x3f317218040b7823 */ /* 0x000fe2000000000b */
[----:B------:R-:W-:Y:S01]  /*0ff0*/  @P0 FFMA R11, R8, R7, +INF ;  /* 0x7f800000080b0423 */ /* 0x000fe20000000007 */
[----:B------:R-:W-:Y:S02]  /*1000*/  FMNMX R7, RZ, R0, !PT ;  /* 0x00000000ff077209 */ /* 0x000fe40007800000 */
[----:B0-----:R-:W-:Y:S02]  /*1010*/  LEA R4, P0, R2, UR6, 0x2 ;  /* 0x0000000602047c11 */ /* 0x001fe4000f8010ff */
[----:B------:R-:W-:Y:S01]  /*1020*/  FSEL R6, R11, -INF , P1 ;  /* 0xff8000000b067808 */ /* 0x000fe20000800000 */
[----:B---3--:R-:W-:Y:S01]  /*1030*/  FFMA R7, -R0, R5, R7 ;  /* 0x0000000500077223 */ /* 0x008fe20000000107 */
[----:B------:R-:W-:-:S03]  /*1040*/  LEA.HI.X R5, R2, UR7, R3, 0x2, P0 ;  /* 0x0000000702057c11 */ /* 0x000fc600080f1403 */
[----:B------:R-:W-:-:S05]  /*1050*/  FADD R7, R7, R6 ;  /* 0x0000000607077221 */ /* 0x000fca0000000000 */
[----:B------:R-:W-:Y:S01]  /*1060*/  STG.E desc[UR10][R4.64], R7 ;  /* 0x0000000704007986 */ /* 0x000fe2000c10190a */
[----:B------:R-:W-:Y:S05]  /*1070*/  EXIT ;  /* 0x000000000000794d */ /* 0x000fea0003800000 */
        .weak           $__internal_2_$__cuda_sm20_div_u64
        .type           $__internal_2_$__cuda_sm20_div_u64,@function
        .size           $__internal_2_$__cuda_sm20_div_u64,(.L_x_34 - $__internal_2_$__cuda_sm20_div_u64)
$__internal_2_$__cuda_sm20_div_u64:
[----:B------:R-:W-:-:S06]  /*1080*/  IMAD.MOV.U32 R5, RZ, RZ, R3 ;  /* 0x000000ffff057224 */ /* 0x000fcc00078e0003 */
[----:B------:R-:W0:Y:S08]  /*1090*/  I2F.U64.RP R5, R4 ;  /* 0x0000000400057312 */ /* 0x000e300000309000 */
[----:B0-----:R-:W0:Y:S02]  /*10a0*/  MUFU.RCP R24, R5 ;  /* 0x0000000500187308 */ /* 0x001e240000001000 */
[----:B0-----:R-:W-:-:S06]  /*10b0*/  IADD3 R24, PT, PT, R24, 0x1ffffffe, RZ ;  /* 0x1ffffffe18187810 */ /* 0x001fcc0007ffe0ff */
[----:B------:R-:W0:Y:S02]  /*10c0*/  F2I.U64.TRUNC R24, R24 ;  /* 0x0000001800187311 */ /* 0x000e24000020d800 */
[----:B0-----:R-:W-:Y:S01]  /*10d0*/  IMAD.WIDE.U32 R8, R24, R4, RZ ;  /* 0x0000000418087225 */ /* 0x001fe200078e00ff */
[----:B------:R-:W-:-:S03]  /*10e0*/  MOV R23, R24 ;  /* 0x0000001800177202 */ /* 0x000fc60000000f00 */
[C---:B------:R-:W-:Y:S01]  /*10f0*/  IMAD R7, R24.reuse, R3, R9 ;  /* 0x0000000318077224 */ /* 0x040fe200078e0209 */
[----:B------:R-:W-:Y:S01]  /*1100*/  IADD3 R8, P0, PT, RZ, -R8, RZ ;  /* 0x80000008ff087210 */ /* 0x000fe20007f1e0ff */
[----:B------:R-:W-:Y:S02]  /*1110*/  HFMA2 R9, -RZ, RZ, 0, 0 ;  /* 0x00000000ff097431 */ /* 0x000fe400000001ff */
        /* <DEDUP_REMOVED lines=14> */
[----:B------:R-:W-:-:S03]  /*1200*/  IMAD.HI.U32 R22, R23, R10, RZ ;  /* 0x0000000a17167227 */ /* 0x000fc600078e00ff */
[----:B------:R-:W-:-:S05]  /*1210*/  IADD3.X R8, PT, PT, RZ, ~R8, RZ, P0, !PT ;  /* 0x80000008ff087210 */ /* 0x000fca00007fe4ff */
[----:B------:R-:W-:-:S04]  /*1220*/  IMAD.WIDE.U32 R22, P0, R23, R8, R22 ;  /* 0x0000000817167225 */ /* 0x000fc80007800016 */
[C---:B------:R-:W-:Y:S02]  /*1230*/  IMAD R7, R5.reuse, R8, RZ ;  /* 0x0000000805077224 */ /* 0x040fe400078e02ff */
[----:B------:R-:W-:-:S04]  /*1240*/  IMAD.HI.U32 R10, P1, R5, R10, R22 ;  /* 0x0000000a050a7227 */ /* 0x000fc80007820016 */
[----:B------:R-:W-:Y:S01]  /*1250*/  IMAD.HI.U32 R8, R5, R8, RZ ;  /* 0x0000000805087227 */ /* 0x000fe200078e00ff */
[----:B------:R-:W-:-:S03]  /*1260*/  IADD3 R7, P2, PT, R7, R10, RZ ;  /* 0x0000000a07077210 */ /* 0x000fc60007f5e0ff */
[----:B------:R-:W-:Y:S02]  /*1270*/  IMAD.X R5, R8, 0x1, R5, P0 ;  /* 0x0000000108057824 */ /* 0x000fe400000e0605 */
[----:B------:R-:W-:-:S03]  /*1280*/  IMAD.HI.U32 R8, R7, R6, RZ ;  /* 0x0000000607087227 */ /* 0x000fc600078e00ff */
[----:B------:R-:W-:Y:S01]  /*1290*/  IADD3.X R5, PT, PT, RZ, RZ, R5, P2, P1 ;  /* 0x000000ffff057210 */ /* 0x000fe200017e2405 */
[----:B------:R-:W-:-:S04]  /*12a0*/  IMAD.WIDE.U32 R8, R7, UR5, R8 ;  /* 0x0000000507087c25 */ /* 0x000fc8000f8e0008 */
[C---:B------:R-:W-:Y:S02]  /*12b0*/  IMAD R7, R5.reuse, UR5, RZ ;  /* 0x0000000505077c24 */ /* 0x040fe4000f8e02ff */
[----:B------:R-:W-:-:S04]  /*12c0*/  IMAD.HI.U32 R8, P0, R5, R6, R8 ;  /* 0x0000000605087227 */ /* 0x000fc80007800008 */
[----:B------:R-:W-:Y:S01]  /*12d0*/  IMAD.HI.U32 R9, R5, UR5, RZ ;  /* 0x0000000505097c27 */ /* 0x000fe2000f8e00ff */
[----:B------:R-:W-:-:S03]  /*12e0*/  IADD3 R5, P1, PT, R7, R8, RZ ;  /* 0x0000000807057210 */ /* 0x000fc60007f3e0ff */
[----:B------:R-:W-:Y:S01]  /*12f0*/  IMAD.X R9, RZ, RZ, R9, P0 ;  /* 0x000000ffff097224 */ /* 0x000fe200000e0609 */
[C---:B------:R-:W-:Y:S01]  /*1300*/  IADD3 R10, PT, PT, R5.reuse, 0x1, RZ ;  /* 0x00000001050a7810 */ /* 0x040fe20007ffe0ff */
[----:B------:R-:W-:-:S03]  /*1310*/  IMAD.WIDE.U32 R22, R5, R4, RZ ;  /* 0x0000000405167225 */ /* 0x000fc600078e00ff */
[----:B------:R-:W-:Y:S01]  /*1320*/  IADD3.X R9, PT, PT, RZ, R9, RZ, P1, !PT ;  /* 0x00000009ff097210 */ /* 0x000fe20000ffe4ff */
[----:B------:R-:W-:Y:S01]  /*1330*/  IMAD R8, R5, R3, R23 ;  /* 0x0000000305087224 */ /* 0x000fe200078e0217 */
[----:B------:R-:W-:-:S03]  /*1340*/  IADD3 R7, P1, PT, -R22, R6, RZ ;  /* 0x0000000616077210 */ /* 0x000fc60007f3e1ff */
        /* <DEDUP_REMOVED lines=9> */
[----:B------:R-:W-:Y:S01]  /*13e0*/  ISETP.GE.U32.AND P0, PT, R7, R4, PT ;  /* 0x000000040700720c */ /* 0x000fe20003f06070 */
[----:B------:R-:W-:Y:S01]  /*13f0*/  VIADD R5, R10, 0x1 ;  /* 0x000000010a057836 */ /* 0x000fe20000000000 */
[----:B------:R-:W-:Y:S02]  /*1400*/  ISETP.NE.U32.AND P1, PT, R4, RZ, PT ;  /* 0x000000ff0400720c */ /* 0x000fe40003f25070 */
[----:B------:R-:W-:-:S02]  /*1410*/  ISETP.GE.U32.AND.EX P0, PT, R6, R3, PT, P0 ;  /* 0x000000030600720c */ /* 0x000fc40003f06100 */
[----:B------:R-:W-:Y:S02]  /*1420*/  ISETP.NE.AND.EX P1, PT, R3, RZ, PT, P1 ;  /* 0x000000ff0300720c */ /* 0x000fe40003f25310 */
[----:B------:R-:W-:Y:S02]  /*1430*/  MOV R3, 0x0 ;  /* 0x0000000000037802 */ /* 0x000fe40000000f00 */
[----:B------:R-:W-:-:S04]  /*1440*/  SEL R4, R5, R10, P0 ;  /* 0x0000000a05047207 */ /* 0x000fc80000000000 */
[----:B------:R-:W-:Y:S01]  /*1450*/  SEL R4, R4, 0xffffffff, P1 ;  /* 0xffffffff04047807 */ /* 0x000fe20000800000 */
[----:B------:R-:W-:Y:S06]  /*1460*/  RET.REL.NODEC R2 `(bce_forward) ;  /* 0xffffffe802e47950 */ /* 0x000fec0003c3ffff */
.L_x_31:
        /* <DEDUP_REMOVED lines=9> */
.L_x_34:


//--------------------- .nv.shared.reserved.0     --------------------------
	.section	.nv.shared.reserved.0,"aw",@nobits
	.weak		__nv_reservedSMEM_offset_0_alias
	.size		__nv_reservedSMEM_offset_0_alias, 0, 64
	.other		__nv_reservedSMEM_offset_0_alias,@"STO_CUDA_RESERVED_SHARED STV_DEFAULT"
__nv_reservedSMEM_offset_0_alias:
	.zero		0
	.zero		64


//--------------------- .nv.constant0.bce_backward --------------------------
	.section	.nv.constant0.bce_backward,"a",@progbits
	.sectionflags	@""
	.align	4
.nv.constant0.bce_backward:
	.zero		992


//--------------------- .nv.constant0.bce_forward --------------------------
	.section	.nv.constant0.bce_forward,"a",@progbits
	.sectionflags	@""
	.align	4
.nv.constant0.bce_forward:
	.zero		976


//--------------------- SYMBOLS --------------------------

	.type		.nv.reservedSmem.offset0,@object
	.size		.nv.reservedSmem.offset0,0x4
